	.target	sm_100a

	.elftype	@"ET_EXEC"


//--------------------- .note.nv.tkinfo           --------------------------
	.section	.note.nv.tkinfo,"",@"SHT_NOTE"
	.sectionflags	@"SHF_NOTE_NV_TKINFO"
	.tkinfo
        /*0018*/ 	.word	0x00000002
        /*0030*/ 	.string	""
        /*0030*/ 	.string	"ptxas"
        /*0030*/ 	.string	"Cuda compilation tools, release 13.0, V13.0.88"
        /*0030*/ 	.string	"Build cuda_13.0.r13.0/compiler.36424714_0"
        /*0030*/ 	.string	"-arch sm_100a -m 64 "



//--------------------- .note.nv.cuinfo           --------------------------
	.section	.note.nv.cuinfo,"",@"SHT_NOTE"
	.sectionflags	@"SHF_NOTE_NV_CUINFO"
        /*0018*/ 	.short	0x0002
        /*001a*/ 	.short	0x0064
        /*001c*/ 	.short	0x0082
	.zero		2


//--------------------- .nv.info                  --------------------------
	.section	.nv.info,"",@"SHT_CUDA_INFO"
	.align	4


	//----- nvinfo : EIATTR_REGCOUNT
	.align		4
        /*0000*/ 	.byte	0x04, 0x2f
        /*0002*/ 	.short	(.L_20 - .L_19)
	.align		4
.L_19:
        /*0004*/ 	.word	index@(_ZN7cutlass13device_kernelINS_4gemm6kernel13GemmUniversalIN4cute5tupleIJiiiiEEENS1_10collective13CollectiveMmaINS1_35MainloopSm100TmaUmmaWarpSpecializedILi3ELi2ELi4ENS5_IJNS4_1CILi1EEESB_SB_EEEEENS5_IJNSA_ILi64EEENSA_ILi256EEENSA_ILi32EEEEEENS_12float_e4m3_tENS5_IJlSB_lEEESI_SJ_NS4_8TiledMMAINS4_8MMA_AtomIJNS4_10MMA_TraitsINS4_19SM100_MMA_F8F6F4_SSEJSI_SI_fSE_SF_NS4_17integral_constantINS4_4UMMA5MajorELSQ_0EEESR_NSO_INSP_7ScaleInELSS_0EEEST_EEEEEENS4_6LayoutISC_NS5_IJNSA_ILi0EEESX_SX_EEEEENS5_IJNS4_10UnderscoreES10_S10_EEEEENS4_13SM90_TMA_LOADENS4_14ComposedLayoutINS4_7SwizzleILi1ELi4ELi3EEENS4_18smem_ptr_flag_bitsILi8EEENSW_INS5_IJNSA_ILi8EEESG_EEENS5_IJSG_SB_EEEEEEEvNS4_8identityES13_S1D_vS1E_EENS_8epilogue10collective18CollectiveEpilogueINS1G_23Sm100TmaWarpSpecializedILi4ELi2ELi32ELb0ELb0EEEJSH_NS5_IJNSW_ISE_SB_EES1L_EEESI_SJ_SI_SJ_NS1G_6fusion15FusionCallbacksIS1K_NS1N_17LinearCombinationISI_fSI_fLNS_15FloatRoundStyleE2EEESH_S1M_JEEENS4_5SM1004TMEM4LOAD26SM100_TMEM_LOAD_16dp32b32xES13_NS14_INS15_ILi2ELi4ELi3EEES18_NSW_INS5_IJS19_SE_EEENS5_IJSE_SB_EEEEEEENS4_39AutoVectorizingCopyWithAssumedAlignmentILi128EEENS4_14SM90_TMA_STOREES21_S23_S23_EEEvvEEEEvNT_6ParamsE)
        /*0008*/ 	.word	0x00000079


	//----- nvinfo : EIATTR_FRAME_SIZE
	.align		4
.L_20:
        /*000c*/ 	.byte	0x04, 0x11
        /*000e*/ 	.short	(.L_22 - .L_21)
	.align		4
.L_21:
        /*0010*/ 	.word	index@($__internal_2_$__cuda_sm10x_tcgen05_guardrail_trap_unallocated_columns_being_dealloced)
        /*0014*/ 	.word	0x00000000


	//----- nvinfo : EIATTR_FRAME_SIZE
	.align		4
.L_22:
        /*0018*/ 	.byte	0x04, 0x11
        /*001a*/ 	.short	(.L_24 - .L_23)
	.align		4
.L_23:
        /*001c*/ 	.word	index@($__internal_1_$__cuda_sm10x_tcgen05_guardrail_trap_phase_invalid_during_alloc)
        /*0020*/ 	.word	0x00000000


	//----- nvinfo : EIATTR_FRAME_SIZE
	.align		4
.L_24:
        /*0024*/ 	.byte	0x04, 0x11
        /*0026*/ 	.short	(.L_26 - .L_25)
	.align		4
.L_25:
        /*0028*/ 	.word	index@($__internal_0_$__cuda_sm10x_tcgen05_guardrail_trap_col_being_dealloced_not_returned_by_alloc)
        /*002c*/ 	.word	0x00000000


	//----- nvinfo : EIATTR_FRAME_SIZE
	.align		4
.L_26:
        /*0030*/ 	.byte	0x04, 0x11
        /*0032*/ 	.short	(.L_28 - .L_27)
	.align		4
.L_27:
        /*0034*/ 	.word	index@(_ZN7cutlass13device_kernelINS_4gemm6kernel13GemmUniversalIN4cute5tupleIJiiiiEEENS1_10collective13CollectiveMmaINS1_35MainloopSm100TmaUmmaWarpSpecializedILi3ELi2ELi4ENS5_IJNS4_1CILi1EEESB_SB_EEEEENS5_IJNSA_ILi64EEENSA_ILi256EEENSA_ILi32EEEEEENS_12float_e4m3_tENS5_IJlSB_lEEESI_SJ_NS4_8TiledMMAINS4_8MMA_AtomIJNS4_10MMA_TraitsINS4_19SM100_MMA_F8F6F4_SSEJSI_SI_fSE_SF_NS4_17integral_constantINS4_4UMMA5MajorELSQ_0EEESR_NSO_INSP_7ScaleInELSS_0EEEST_EEEEEENS4_6LayoutISC_NS5_IJNSA_ILi0EEESX_SX_EEEEENS5_IJNS4_10UnderscoreES10_S10_EEEEENS4_13SM90_TMA_LOADENS4_14ComposedLayoutINS4_7SwizzleILi1ELi4ELi3EEENS4_18smem_ptr_flag_bitsILi8EEENSW_INS5_IJNSA_ILi8EEESG_EEENS5_IJSG_SB_EEEEEEEvNS4_8identityES13_S1D_vS1E_EENS_8epilogue10collective18CollectiveEpilogueINS1G_23Sm100TmaWarpSpecializedILi4ELi2ELi32ELb0ELb0EEEJSH_NS5_IJNSW_ISE_SB_EES1L_EEESI_SJ_SI_SJ_NS1G_6fusion15FusionCallbacksIS1K_NS1N_17LinearCombinationISI_fSI_fLNS_15FloatRoundStyleE2EEESH_S1M_JEEENS4_5SM1004TMEM4LOAD26SM100_TMEM_LOAD_16dp32b32xES13_NS14_INS15_ILi2ELi4ELi3EEES18_NSW_INS5_IJS19_SE_EEENS5_IJSE_SB_EEEEEEENS4_39AutoVectorizingCopyWithAssumedAlignmentILi128EEENS4_14SM90_TMA_STOREES21_S23_S23_EEEvvEEEEvNT_6ParamsE)
        /*0038*/ 	.word	0x00000000


	//----- nvinfo : EIATTR_MIN_STACK_SIZE
	.align		4
.L_28:
        /*003c*/ 	.byte	0x04, 0x12
        /*003e*/ 	.short	(.L_30 - .L_29)
	.align		4
.L_29:
        /*0040*/ 	.word	index@(_ZN7cutlass13device_kernelINS_4gemm6kernel13GemmUniversalIN4cute5tupleIJiiiiEEENS1_10collective13CollectiveMmaINS1_35MainloopSm100TmaUmmaWarpSpecializedILi3ELi2ELi4ENS5_IJNS4_1CILi1EEESB_SB_EEEEENS5_IJNSA_ILi64EEENSA_ILi256EEENSA_ILi32EEEEEENS_12float_e4m3_tENS5_IJlSB_lEEESI_SJ_NS4_8TiledMMAINS4_8MMA_AtomIJNS4_10MMA_TraitsINS4_19SM100_MMA_F8F6F4_SSEJSI_SI_fSE_SF_NS4_17integral_constantINS4_4UMMA5MajorELSQ_0EEESR_NSO_INSP_7ScaleInELSS_0EEEST_EEEEEENS4_6LayoutISC_NS5_IJNSA_ILi0EEESX_SX_EEEEENS5_IJNS4_10UnderscoreES10_S10_EEEEENS4_13SM90_TMA_LOADENS4_14ComposedLayoutINS4_7SwizzleILi1ELi4ELi3EEENS4_18smem_ptr_flag_bitsILi8EEENSW_INS5_IJNSA_ILi8EEESG_EEENS5_IJSG_SB_EEEEEEEvNS4_8identityES13_S1D_vS1E_EENS_8epilogue10collective18CollectiveEpilogueINS1G_23Sm100TmaWarpSpecializedILi4ELi2ELi32ELb0ELb0EEEJSH_NS5_IJNSW_ISE_SB_EES1L_EEESI_SJ_SI_SJ_NS1G_6fusion15FusionCallbacksIS1K_NS1N_17LinearCombinationISI_fSI_fLNS_15FloatRoundStyleE2EEESH_S1M_JEEENS4_5SM1004TMEM4LOAD26SM100_TMEM_LOAD_16dp32b32xES13_NS14_INS15_ILi2ELi4ELi3EEES18_NSW_INS5_IJS19_SE_EEENS5_IJSE_SB_EEEEEEENS4_39AutoVectorizingCopyWithAssumedAlignmentILi128EEENS4_14SM90_TMA_STOREES21_S23_S23_EEEvvEEEEvNT_6ParamsE)
        /*0044*/ 	.word	0x00000000
.L_30:


//--------------------- .nv.compat                --------------------------
	.section	.nv.compat,"",@"SHT_CUDA_COMPAT_INFO"
	.align	4
        /*0000*/ 	.byte	0x02, 0x09, 0x01, 0x00, 0x02, 0x02, 0x02, 0x00, 0x02, 0x05, 0x05, 0x00, 0x03, 0x07, 0x01, 0x01
        /*0010*/ 	.byte	0x02, 0x03, 0x01, 0x00, 0x02, 0x06, 0x01, 0x00, 0x04, 0x0b, 0x08, 0x00, 0x09, 0x00, 0x00, 0x00
        /*0020*/ 	.byte	0x00, 0x00, 0x00, 0x00


//--------------------- .nv.info._ZN7cutlass13device_kernelINS_4gemm6kernel13GemmUniversalIN4cute5tupleIJiiiiEEENS1_10collective13CollectiveMmaINS1_35MainloopSm100TmaUmmaWarpSpecializedILi3ELi2ELi4ENS5_IJNS4_1CILi1EEESB_SB_EEEEENS5_IJNSA_ILi64EEENSA_ILi256EEENSA_ILi32EEEEEENS_12float_e4m3_tENS5_IJlSB_lEEESI_SJ_NS4_8TiledMMAINS4_8MMA_AtomIJNS4_10MMA_TraitsINS4_19SM100_MMA_F8F6F4_SSEJSI_SI_fSE_SF_NS4_17integral_constantINS4_4UMMA5MajorELSQ_0EEESR_NSO_INSP_7ScaleInELSS_0EEEST_EEEEEENS4_6LayoutISC_NS5_IJNSA_ILi0EEESX_SX_EEEEENS5_IJNS4_10UnderscoreES10_S10_EEEEENS4_13SM90_TMA_LOADENS4_14ComposedLayoutINS4_7SwizzleILi1ELi4ELi3EEENS4_18smem_ptr_flag_bitsILi8EEENSW_INS5_IJNSA_ILi8EEESG_EEENS5_IJSG_SB_EEEEEEEvNS4_8identityES13_S1D_vS1E_EENS_8epilogue10collective18CollectiveEpilogueINS1G_23Sm100TmaWarpSpecializedILi4ELi2ELi32ELb0ELb0EEEJSH_NS5_IJNSW_ISE_SB_EES1L_EEESI_SJ_SI_SJ_NS1G_6fusion15FusionCallbacksIS1K_NS1N_17LinearCombinationISI_fSI_fLNS_15FloatRoundStyleE2EEESH_S1M_JEEENS4_5SM1004TMEM4LOAD26SM100_TMEM_LOAD_16dp32b32xES13_NS14_INS15_ILi2ELi4ELi3EEES18_NSW_INS5_IJS19_SE_EEENS5_IJSE_SB_EEEEEEENS4_39AutoVectorizingCopyWithAssumedAlignmentILi128EEENS4_14SM90_TMA_STOREES21_S23_S23_EEEvvEEEEvNT_6ParamsE --------------------------
	.section	.nv.info._ZN7cutlass13device_kernelINS_4gemm6kernel13GemmUniversalIN4cute5tupleIJiiiiEEENS1_10collective13CollectiveMmaINS1_35MainloopSm100TmaUmmaWarpSpecializedILi3ELi2ELi4ENS5_IJNS4_1CILi1EEESB_SB_EEEEENS5_IJNSA_ILi64EEENSA_ILi256EEENSA_ILi32EEEEEENS_12float_e4m3_tENS5_IJlSB_lEEESI_SJ_NS4_8TiledMMAINS4_8MMA_AtomIJNS4_10MMA_TraitsINS4_19SM100_MMA_F8F6F4_SSEJSI_SI_fSE_SF_NS4_17integral_constantINS4_4UMMA5MajorELSQ_0EEESR_NSO_INSP_7ScaleInELSS_0EEEST_EEEEEENS4_6LayoutISC_NS5_IJNSA_ILi0EEESX_SX_EEEEENS5_IJNS4_10UnderscoreES10_S10_EEEEENS4_13SM90_TMA_LOADENS4_14ComposedLayoutINS4_7SwizzleILi1ELi4ELi3EEENS4_18smem_ptr_flag_bitsILi8EEENSW_INS5_IJNSA_ILi8EEESG_EEENS5_IJSG_SB_EEEEEEEvNS4_8identityES13_S1D_vS1E_EENS_8epilogue10collective18CollectiveEpilogueINS1G_23Sm100TmaWarpSpecializedILi4ELi2ELi32ELb0ELb0EEEJSH_NS5_IJNSW_ISE_SB_EES1L_EEESI_SJ_SI_SJ_NS1G_6fusion15FusionCallbacksIS1K_NS1N_17LinearCombinationISI_fSI_fLNS_15FloatRoundStyleE2EEESH_S1M_JEEENS4_5SM1004TMEM4LOAD26SM100_TMEM_LOAD_16dp32b32xES13_NS14_INS15_ILi2ELi4ELi3EEES18_NSW_INS5_IJS19_SE_EEENS5_IJSE_SB_EEEEEEENS4_39AutoVectorizingCopyWithAssumedAlignmentILi128EEENS4_14SM90_TMA_STOREES21_S23_S23_EEEvvEEEEvNT_6ParamsE,"",@"SHT_CUDA_INFO"
	.sectionflags	@""
	.align	4


	//----- nvinfo : EIATTR_CUDA_API_VERSION
	.align		4
        /*0000*/ 	.byte	0x04, 0x37
        /*0002*/ 	.short	(.L_32 - .L_31)
.L_31:
        /*0004*/ 	.word	0x00000082


	//----- nvinfo : EIATTR_KPARAM_INFO
	.align		4
.L_32:
        /*0008*/ 	.byte	0x04, 0x17
        /*000a*/ 	.short	(.L_34 - .L_33)
.L_33:
        /*000c*/ 	.word	0x00000000
        /*0010*/ 	.short	0x0000
        /*0012*/ 	.short	0x0000
        /*0014*/ 	.byte	0x00, 0xf0, 0x01, 0x20


	//----- nvinfo : EIATTR_AT_ENTRY_FRAGMENTS
	.align		4
.L_34:
        /*0018*/ 	.byte	0x04, 0x4f
        /*001a*/ 	.short	(.L_36 - .L_35)


	//   ....[0]....
.L_35:
        /*001c*/ 	.word	0x00000006


	//----- nvinfo : EIATTR_RESERVED_SMEM_USED
	.align		4
.L_36:
        /*0020*/ 	.byte	0x01, 0x41
	.zero		2


	//----- nvinfo : EIATTR_SPARSE_MMA_MASK
	.align		4
        /*0024*/ 	.byte	0x03, 0x50
        /*0026*/ 	.short	0x0000


	//----- nvinfo : EIATTR_TCGEN05_1CTA_USED
	.align		4
        /*0028*/ 	.byte	0x01, 0x51
	.zero		2


	//----- nvinfo : EIATTR_MAXREG_COUNT
	.align		4
        /*002c*/ 	.byte	0x03, 0x1b
        /*002e*/ 	.short	0x00ff


	//----- nvinfo : EIATTR_NUM_BARRIERS
	.align		4
        /*0030*/ 	.byte	0x02, 0x4c
        /*0032*/ 	.byte	0x07
	.zero		1


	//----- nvinfo : EIATTR_EXTERNS
	.align		4
        /*0034*/ 	.byte	0x04, 0x0f
        /*0036*/ 	.short	(.L_38 - .L_37)


	//   ....[0]....
	.align		4
.L_37:
        /*0038*/ 	.word	index@(__assertfail)


	//----- nvinfo : EIATTR_MERCURY_ISA_VERSION
	.align		4
.L_38:
        /*003c*/ 	.byte	0x03, 0x5f
        /*003e*/ 	.short	0x0101


	//----- nvinfo : EIATTR_INT_WARP_WIDE_INSTR_OFFSETS
	.align		4
        /*0040*/ 	.byte	0x04, 0x31
        /*0042*/ 	.short	(.L_40 - .L_39)


	//   ....[0]....
.L_39:
        /*0044*/ 	.word	0x00001dc0


	//   ....[1]....
        /*0048*/ 	.word	0x00003680


	//   ....[2]....
        /*004c*/ 	.word	0x000036b0


	//   ....[3]....
        /*0050*/ 	.word	0x00003700


	//   ....[4]....
        /*0054*/ 	.word	0x00004020


	//   ....[5]....
        /*0058*/ 	.word	0x00004080


	//   ....[6]....
        /*005c*/ 	.word	0x00004160


	//   ....[7]....
        /*0060*/ 	.word	0x000041d0


	//   ....[8]....
        /*0064*/ 	.word	0x000042e0


	//   ....[9]....
        /*0068*/ 	.word	0x00004370


	//   ....[10]....
        /*006c*/ 	.word	0x00004540


	//   ....[11]....
        /*0070*/ 	.word	0x000046a0


	//----- nvinfo : EIATTR_COOP_GROUP_MASK_REGIDS
	.align		4
.L_40:
        /*0074*/ 	.byte	0x04, 0x29
        /*0076*/ 	.short	(.L_42 - .L_41)


	//   ....[0]....
.L_41:
        /*0078*/ 	.word	0xffffffff


	//   ....[1]....
        /*007c*/ 	.word	0xffffffff


	//   ....[2]....
        /*0080*/ 	.word	0xffffffff


	//   ....[3]....
        /*0084*/ 	.word	0xffffffff


	//   ....[4]....
        /*0088*/ 	.word	0xffffffff


	//   ....[5]....
        /*008c*/ 	.word	0xffffffff


	//   ....[6]....
        /*0090*/ 	.word	0xffffffff


	//   ....[7]....
        /*0094*/ 	.word	0xffffffff


	//   ....[8]....
        /*0098*/ 	.word	0xffffffff


	//   ....[9]....
        /*009c*/ 	.word	0xffffffff


	//   ....[10]....
        /*00a0*/ 	.word	0xffffffff


	//   ....[11]....
        /*00a4*/ 	.word	0xffffffff


	//   ....[12]....
        /*00a8*/ 	.word	0xffffffff


	//----- nvinfo : EIATTR_COOP_GROUP_INSTR_OFFSETS
	.align		4
.L_42:
        /*00ac*/ 	.byte	0x04, 0x28
        /*00ae*/ 	.short	(.L_44 - .L_43)


	//   ....[0]....
.L_43:
        /*00b0*/ 	.word	0x00000090


	//   ....[1]....
        /*00b4*/ 	.word	0x000004d0


	//   ....[2]....
        /*00b8*/ 	.word	0x00000620


	//   ....[3]....
        /*00bc*/ 	.word	0x000007c0


	//   ....[4]....
        /*00c0*/ 	.word	0x000008c0


	//   ....[5]....
        /*00c4*/ 	.word	0x00000a30


	//   ....[6]....
        /*00c8*/ 	.word	0x00000bd0


	//   ....[7]....
        /*00cc*/ 	.word	0x00001ca0


	//   ....[8]....
        /*00d0*/ 	.word	0x000029f0


	//   ....[9]....
        /*00d4*/ 	.word	0x00002c00


	//   ....[10]....
        /*00d8*/ 	.word	0x00002c30


	//   ....[11]....
        /*00dc*/ 	.word	0x00003570


	//   ....[12]....
        /*00e0*/ 	.word	0x000037a0


	//----- nvinfo : EIATTR_VRC_CTA_INIT_COUNT
	.align		4
.L_44:
        /*00e4*/ 	.byte	0x02, 0x4a
        /*00e6*/ 	.byte	0x80
	.zero		1


	//----- nvinfo : EIATTR_SYSCALL_OFFSETS
	.align		4
        /*00e8*/ 	.byte	0x04, 0x46
        /*00ea*/ 	.short	(.L_46 - .L_45)


	//   ....[0]....
.L_45:
        /*00ec*/ 	.word	0x00005120


	//   ....[1]....
        /*00f0*/ 	.word	0x00005260


	//   ....[2]....
        /*00f4*/ 	.word	0x00005a60


	//   ....[3]....
        /*00f8*/ 	.word	0x00006800


	//   ....[4]....
        /*00fc*/ 	.word	0x00007560


	//   ....[5]....
        /*0100*/ 	.word	0x000082f0


	//----- nvinfo : EIATTR_MBARRIER_INSTR_OFFSETS
	.align		4
.L_46:
        /*0104*/ 	.byte	0x04, 0x39
        /*0106*/ 	.short	(.L_48 - .L_47)


	//   ....[0]....
.L_47:
        /*0108*/ 	.word	0x000005b0
        /*010c*/ 	.word	0x000000ff
        /*0110*/ 	.word	0x00000000
        /*0114*/ 	.short	0x0100
        /*0116*/ 	.byte	0x05
	.zero		1


	//   ....[1]....
        /*0118*/ 	.word	0x000005c0
        /*011c*/ 	.word	0x000000ff
        /*0120*/ 	.word	0x00000018
        /*0124*/ 	.short	0x0100
        /*0126*/ 	.byte	0x05
	.zero		1


	//   ....[2]....
        /*0128*/ 	.word	0x000005d0
        /*012c*/ 	.word	0x000000ff
        /*0130*/ 	.word	0x00000008
        /*0134*/ 	.short	0x0100
        /*0136*/ 	.byte	0x05
	.zero		1


	//   ....[3]....
        /*0138*/ 	.word	0x000005e0
        /*013c*/ 	.word	0x000000ff
        /*0140*/ 	.word	0x00000020
        /*0144*/ 	.short	0x0100
        /*0146*/ 	.byte	0x05
	.zero		1


	//   ....[4]....
        /*0148*/ 	.word	0x000005f0
        /*014c*/ 	.word	0x000000ff
        /*0150*/ 	.word	0x00000010
        /*0154*/ 	.short	0x0100
        /*0156*/ 	.byte	0x05
	.zero		1


	//   ....[5]....
        /*0158*/ 	.word	0x00000600
        /*015c*/ 	.word	0x000000ff
        /*0160*/ 	.word	0x00000028
        /*0164*/ 	.short	0x0100
        /*0166*/ 	.byte	0x05
	.zero		1


	//   ....[6]....
        /*0168*/ 	.word	0x00000730
        /*016c*/ 	.word	0x000000ff
        /*0170*/ 	.word	0x00000030
        /*0174*/ 	.short	0x0100
        /*0176*/ 	.byte	0x07
	.zero		1


	//   ....[7]....
        /*0178*/ 	.word	0x00000740
        /*017c*/ 	.word	0x000000ff
        /*0180*/ 	.word	0x00000050
        /*0184*/ 	.short	0x0100
        /*0186*/ 	.byte	0x07
	.zero		1


	//   ....[8]....
        /*0188*/ 	.word	0x00000750
        /*018c*/ 	.word	0x000000ff
        /*0190*/ 	.word	0x00000038
        /*0194*/ 	.short	0x0100
        /*0196*/ 	.byte	0x07
	.zero		1


	//   ....[9]....
        /*0198*/ 	.word	0x00000760
        /*019c*/ 	.word	0x000000ff
        /*01a0*/ 	.word	0x00000058
        /*01a4*/ 	.short	0x0100
        /*01a6*/ 	.byte	0x07
	.zero		1


	//   ....[10]....
        /*01a8*/ 	.word	0x00000770
        /*01ac*/ 	.word	0x000000ff
        /*01b0*/ 	.word	0x00000040
        /*01b4*/ 	.short	0x0100
        /*01b6*/ 	.byte	0x07
	.zero		1


	//   ....[11]....
        /*01b8*/ 	.word	0x00000780
        /*01bc*/ 	.word	0x000000ff
        /*01c0*/ 	.word	0x00000060
        /*01c4*/ 	.short	0x0100
        /*01c6*/ 	.byte	0x07
	.zero		1


	//   ....[12]....
        /*01c8*/ 	.word	0x00000790
        /*01cc*/ 	.word	0x000000ff
        /*01d0*/ 	.word	0x00000048
        /*01d4*/ 	.short	0x0100
        /*01d6*/ 	.byte	0x07
	.zero		1


	//   ....[13]....
        /*01d8*/ 	.word	0x000007a0
        /*01dc*/ 	.word	0x000000ff
        /*01e0*/ 	.word	0x00000068
        /*01e4*/ 	.short	0x0100
        /*01e6*/ 	.byte	0x07
	.zero		1


	//   ....[14]....
        /*01e8*/ 	.word	0x00000890
        /*01ec*/ 	.word	0x000000ff
        /*01f0*/ 	.word	0x00000070
        /*01f4*/ 	.short	0x0100
        /*01f6*/ 	.byte	0x05
	.zero		1


	//   ....[15]....
        /*01f8*/ 	.word	0x000008a0
        /*01fc*/ 	.word	0x000000ff
        /*0200*/ 	.word	0x00000078
        /*0204*/ 	.short	0x0100
        /*0206*/ 	.byte	0x05
	.zero		1


	//   ....[16]....
        /*0208*/ 	.word	0x000009e0
        /*020c*/ 	.word	0x000000ff
        /*0210*/ 	.word	0x00000080
        /*0214*/ 	.short	0x0100
        /*0216*/ 	.byte	0x05
	.zero		1


	//   ....[17]....
        /*0218*/ 	.word	0x000009f0
        /*021c*/ 	.word	0x000000ff
        /*0220*/ 	.word	0x00000090
        /*0224*/ 	.short	0x0100
        /*0226*/ 	.byte	0x05
	.zero		1


	//   ....[18]....
        /*0228*/ 	.word	0x00000a00
        /*022c*/ 	.word	0x000000ff
        /*0230*/ 	.word	0x00000088
        /*0234*/ 	.short	0x0100
        /*0236*/ 	.byte	0x05
	.zero		1


	//   ....[19]....
        /*0238*/ 	.word	0x00000a10
        /*023c*/ 	.word	0x000000ff
        /*0240*/ 	.word	0x00000098
        /*0244*/ 	.short	0x0100
        /*0246*/ 	.byte	0x05
	.zero		1


	//   ....[20]....
        /*0248*/ 	.word	0x00000b40
        /*024c*/ 	.word	0x000000ff
        /*0250*/ 	.word	0x000000a0
        /*0254*/ 	.short	0x0100
        /*0256*/ 	.byte	0x07
	.zero		1


	//   ....[21]....
        /*0258*/ 	.word	0x00000b50
        /*025c*/ 	.word	0x000000ff
        /*0260*/ 	.word	0x000000c0
        /*0264*/ 	.short	0x0100
        /*0266*/ 	.byte	0x07
	.zero		1


	//   ....[22]....
        /*0268*/ 	.word	0x00000b60
        /*026c*/ 	.word	0x000000ff
        /*0270*/ 	.word	0x000000a8
        /*0274*/ 	.short	0x0100
        /*0276*/ 	.byte	0x07
	.zero		1


	//   ....[23]....
        /*0278*/ 	.word	0x00000b70
        /*027c*/ 	.word	0x000000ff
        /*0280*/ 	.word	0x000000c8
        /*0284*/ 	.short	0x0100
        /*0286*/ 	.byte	0x07
	.zero		1


	//   ....[24]....
        /*0288*/ 	.word	0x00000b80
        /*028c*/ 	.word	0x000000ff
        /*0290*/ 	.word	0x000000b0
        /*0294*/ 	.short	0x0100
        /*0296*/ 	.byte	0x07
	.zero		1


	//   ....[25]....
        /*0298*/ 	.word	0x00000b90
        /*029c*/ 	.word	0x000000ff
        /*02a0*/ 	.word	0x000000d0
        /*02a4*/ 	.short	0x0100
        /*02a6*/ 	.byte	0x07
	.zero		1


	//   ....[26]....
        /*02a8*/ 	.word	0x00000ba0
        /*02ac*/ 	.word	0x000000ff
        /*02b0*/ 	.word	0x000000b8
        /*02b4*/ 	.short	0x0100
        /*02b6*/ 	.byte	0x07
	.zero		1


	//   ....[27]....
        /*02b8*/ 	.word	0x00000bb0
        /*02bc*/ 	.word	0x000000ff
        /*02c0*/ 	.word	0x000000d8
        /*02c4*/ 	.short	0x0100
        /*02c6*/ 	.byte	0x07
	.zero		1


	//   ....[28]....
        /*02c8*/ 	.word	0x00000ca0
        /*02cc*/ 	.word	0x000000ff
        /*02d0*/ 	.word	0x000000e0
        /*02d4*/ 	.short	0x0100
        /*02d6*/ 	.byte	0x05
	.zero		1


	//   ....[29]....
        /*02d8*/ 	.word	0x00000cb0
        /*02dc*/ 	.word	0x000000ff
        /*02e0*/ 	.word	0x000000f0
        /*02e4*/ 	.short	0x0100
        /*02e6*/ 	.byte	0x05
	.zero		1


	//   ....[30]....
        /*02e8*/ 	.word	0x00000cc0
        /*02ec*/ 	.word	0x000000ff
        /*02f0*/ 	.word	0x000000e8
        /*02f4*/ 	.short	0x0100
        /*02f6*/ 	.byte	0x05
	.zero		1


	//   ....[31]....
        /*02f8*/ 	.word	0x00000cd0
        /*02fc*/ 	.word	0x000000ff
        /*0300*/ 	.word	0x000000f8
        /*0304*/ 	.short	0x0100
        /*0306*/ 	.byte	0x05
	.zero		1


	//   ....[32]....
        /*0308*/ 	.word	0x000015a0
        /*030c*/ 	.word	0x00000002
        /*0310*/ 	.word	0x000000f0
        /*0314*/ 	.short	0x010a
        /*0316*/ 	.byte	0xff
	.zero		1


	//   ....[33]....
        /*0318*/ 	.word	0x000015d0
        /*031c*/ 	.word	0x00000002
        /*0320*/ 	.word	0x000000e0
        /*0324*/ 	.short	0x0101
        /*0326*/ 	.byte	0xff
	.zero		1


	//   ....[34]....
        /*0328*/ 	.word	0x000016a0
        /*032c*/ 	.word	0x000000ff
        /*0330*/ 	.word	0x00000018
        /*0334*/ 	.short	0x010a
        /*0336*/ 	.byte	0x08
	.zero		1


	//   ....[35]....
        /*0338*/ 	.word	0x00001740
        /*033c*/ 	.word	0x000000ff
        /*0340*/ 	.word	0x00000018
        /*0344*/ 	.short	0x010a
        /*0346*/ 	.byte	0x21
	.zero		1


	//   ....[36]....
        /*0348*/ 	.word	0x00001890
        /*034c*/ 	.word	0x000000ff
        /*0350*/ 	.word	0x00000018
        /*0354*/ 	.short	0x010a
        /*0356*/ 	.byte	0x08
	.zero		1


	//   ....[37]....
        /*0358*/ 	.word	0x000019a0
        /*035c*/ 	.word	0x000000ff
        /*0360*/ 	.word	0x00000078
        /*0364*/ 	.short	0x0101
        /*0366*/ 	.byte	0x04
	.zero		1


	//   ....[38]....
        /*0368*/ 	.word	0x000019c0
        /*036c*/ 	.word	0x000000ff
        /*0370*/ 	.word	0x00000018
        /*0374*/ 	.short	0x010a
        /*0376*/ 	.byte	0x08
	.zero		1


	//   ....[39]....
        /*0378*/ 	.word	0x00001a40
        /*037c*/ 	.word	0x000000ff
        /*0380*/ 	.word	0x00000018
        /*0384*/ 	.short	0x010a
        /*0386*/ 	.byte	0x11
	.zero		1


	//   ....[40]....
        /*0388*/ 	.word	0x00001b90
        /*038c*/ 	.word	0x000000ff
        /*0390*/ 	.word	0x00000018
        /*0394*/ 	.short	0x010a
        /*0396*/ 	.byte	0x08
	.zero		1


	//   ....[41]....
        /*0398*/ 	.word	0x00001cd0
        /*039c*/ 	.word	0x00000002
        /*03a0*/ 	.word	0x00000080
        /*03a4*/ 	.short	0x010a
        /*03a6*/ 	.byte	0xff
	.zero		1


	//   ....[42]....
        /*03a8*/ 	.word	0x00001d90
        /*03ac*/ 	.word	0x00000002
        /*03b0*/ 	.word	0x00000000
        /*03b4*/ 	.short	0x0101
        /*03b6*/ 	.byte	0xff
	.zero		1


	//   ....[43]....
        /*03b8*/ 	.word	0x000022f0
        /*03bc*/ 	.word	0x000000ff
        /*03c0*/ 	.word	0x00000000
        /*03c4*/ 	.short	0x010a
        /*03c6*/ 	.byte	0x05
	.zero		1


	//   ....[44]....
        /*03c8*/ 	.word	0x00002380
        /*03cc*/ 	.word	0x000000ff
        /*03d0*/ 	.word	0x00000000
        /*03d4*/ 	.short	0x010a
        /*03d6*/ 	.byte	0x05
	.zero		1


	//   ....[45]....
        /*03d8*/ 	.word	0x00002420
        /*03dc*/ 	.word	0x00000000
        /*03e0*/ 	.word	0x00000000
        /*03e4*/ 	.short	0x010a
        /*03e6*/ 	.byte	0xff
	.zero		1


	//   ....[46]....
        /*03e8*/ 	.word	0x00002540
        /*03ec*/ 	.word	0x00000000
        /*03f0*/ 	.word	0x000000e0
        /*03f4*/ 	.short	0x010a
        /*03f6*/ 	.byte	0xff
	.zero		1


	//   ....[47]....
        /*03f8*/ 	.word	0x000025b0
        /*03fc*/ 	.word	0x00000000
        /*0400*/ 	.word	0x00000000
        /*0404*/ 	.short	0x0101
        /*0406*/ 	.byte	0xff
	.zero		1


	//   ....[48]....
        /*0408*/ 	.word	0x000025d0
        /*040c*/ 	.word	0x000000ff
        /*0410*/ 	.word	0x00000090
        /*0414*/ 	.short	0x010a
        /*0416*/ 	.byte	0x05
	.zero		1


	//   ....[49]....
        /*0418*/ 	.word	0x000026f0
        /*041c*/ 	.word	0x00000000
        /*0420*/ 	.word	0x00000080
        /*0424*/ 	.short	0x010a
        /*0426*/ 	.byte	0xff
	.zero		1


	//   ....[50]....
        /*0428*/ 	.word	0x000027f0
        /*042c*/ 	.word	0x00000000
        /*0430*/ 	.word	0x00000000
        /*0434*/ 	.short	0x0101
        /*0436*/ 	.byte	0xff
	.zero		1


	//   ....[51]....
        /*0438*/ 	.word	0x00002880
        /*043c*/ 	.word	0x000000ff
        /*0440*/ 	.word	0x00000090
        /*0444*/ 	.short	0x0106
        /*0446*/ 	.byte	0x05
	.zero		1


	//   ....[52]....
        /*0448*/ 	.word	0x000028a0
        /*044c*/ 	.word	0x000000ff
        /*0450*/ 	.word	0x00000090
        /*0454*/ 	.short	0x010a
        /*0456*/ 	.byte	0x05
	.zero		1


	//   ....[53]....
        /*0458*/ 	.word	0x00002930
        /*045c*/ 	.word	0x000000ff
        /*0460*/ 	.word	0x00000090
        /*0464*/ 	.short	0x0106
        /*0466*/ 	.byte	0x04
	.zero		1


	//   ....[54]....
        /*0468*/ 	.word	0x00002970
        /*046c*/ 	.word	0x00000000
        /*0470*/ 	.word	0x00000090
        /*0474*/ 	.short	0x010a
        /*0476*/ 	.byte	0xff
	.zero		1


	//   ....[55]....
        /*0478*/ 	.word	0x00002e50
        /*047c*/ 	.word	0x00000000
        /*0480*/ 	.word	0x00000080
        /*0484*/ 	.short	0x010a
        /*0486*/ 	.byte	0xff
	.zero		1


	//   ....[56]....
        /*0488*/ 	.word	0x00002f50
        /*048c*/ 	.word	0x00000003
        /*0490*/ 	.word	0x00000000
        /*0494*/ 	.short	0x0101
        /*0496*/ 	.byte	0xff
	.zero		1


	//   ....[57]....
        /*0498*/ 	.word	0x00002f60
        /*049c*/ 	.word	0x000000ff
        /*04a0*/ 	.word	0x00000000
        /*04a4*/ 	.short	0x010a
        /*04a6*/ 	.byte	0x04
	.zero		1


	//   ....[58]....
        /*04a8*/ 	.word	0x00002f80
        /*04ac*/ 	.word	0x000000ff
        /*04b0*/ 	.word	0x000000c0
        /*04b4*/ 	.short	0x010a
        /*04b6*/ 	.byte	0x09
	.zero		1


	//   ....[59]....
        /*04b8*/ 	.word	0x000030c0
        /*04bc*/ 	.word	0x000000ff
        /*04c0*/ 	.word	0x00000000
        /*04c4*/ 	.short	0x010a
        /*04c6*/ 	.byte	0x07
	.zero		1


	//   ....[60]....
        /*04c8*/ 	.word	0x000031f0
        /*04cc*/ 	.word	0x000000ff
        /*04d0*/ 	.word	0x00000000
        /*04d4*/ 	.short	0x010a
        /*04d6*/ 	.byte	0x04
	.zero		1


	//   ....[61]....
        /*04d8*/ 	.word	0x000033a0
        /*04dc*/ 	.word	0x000000ff
        /*04e0*/ 	.word	0x00000000
        /*04e4*/ 	.short	0x010a
        /*04e6*/ 	.byte	0x05
	.zero		1


	//   ....[62]....
        /*04e8*/ 	.word	0x00003430
        /*04ec*/ 	.word	0x000000ff
        /*04f0*/ 	.word	0x00000000
        /*04f4*/ 	.short	0x010a
        /*04f6*/ 	.byte	0x05
	.zero		1


	//   ....[63]....
        /*04f8*/ 	.word	0x000034c0
        /*04fc*/ 	.word	0x000000ff
        /*0500*/ 	.word	0x00000000
        /*0504*/ 	.short	0x010a
        /*0506*/ 	.byte	0x05
	.zero		1


	//   ....[64]....
        /*0508*/ 	.word	0x00003550
        /*050c*/ 	.word	0x000000ff
        /*0510*/ 	.word	0x00000000
        /*0514*/ 	.short	0x010a
        /*0516*/ 	.byte	0x07
	.zero		1


	//   ....[65]....
        /*0518*/ 	.word	0x000039d0
        /*051c*/ 	.word	0x00000000
        /*0520*/ 	.word	0x00000080
        /*0524*/ 	.short	0x010a
        /*0526*/ 	.byte	0xff
	.zero		1


	//   ....[66]....
        /*0528*/ 	.word	0x00003a90
        /*052c*/ 	.word	0x00000000
        /*0530*/ 	.word	0x00000000
        /*0534*/ 	.short	0x0101
        /*0536*/ 	.byte	0xff
	.zero		1


	//   ....[67]....
        /*0538*/ 	.word	0x00003db0
        /*053c*/ 	.word	0x000000ff
        /*0540*/ 	.word	0x00000078
        /*0544*/ 	.short	0x010a
        /*0546*/ 	.byte	0x07
	.zero		1


	//   ....[68]....
        /*0548*/ 	.word	0x00003fa0
        /*054c*/ 	.word	0x000000ff
        /*0550*/ 	.word	0x00000050
        /*0554*/ 	.short	0x010a
        /*0556*/ 	.byte	0x07
	.zero		1


	//   ....[69]....
        /*0558*/ 	.word	0x00004110
        /*055c*/ 	.word	0x000000ff
        /*0560*/ 	.word	0x00000030
        /*0564*/ 	.short	0x010b
        /*0566*/ 	.byte	0x07
	.zero		1


	//   ....[70]....
        /*0568*/ 	.word	0x00004120
        /*056c*/ 	.word	0x000000ff
        /*0570*/ 	.word	0x00000000
        /*0574*/ 	.short	0x0101
        /*0576*/ 	.byte	0x08
	.zero		1


	//   ....[71]....
        /*0578*/ 	.word	0x00004130
        /*057c*/ 	.word	0x000000ff
        /*0580*/ 	.word	0x00000058
        /*0584*/ 	.short	0x010a
        /*0586*/ 	.byte	0x07
	.zero		1


	//   ....[72]....
        /*0588*/ 	.word	0x00004280
        /*058c*/ 	.word	0x000000ff
        /*0590*/ 	.word	0x00000038
        /*0594*/ 	.short	0x010b
        /*0596*/ 	.byte	0x07
	.zero		1


	//   ....[73]....
        /*0598*/ 	.word	0x00004290
        /*059c*/ 	.word	0x000000ff
        /*05a0*/ 	.word	0x00000000
        /*05a4*/ 	.short	0x0101
        /*05a6*/ 	.byte	0x08
	.zero		1


	//   ....[74]....
        /*05a8*/ 	.word	0x000042a0
        /*05ac*/ 	.word	0x000000ff
        /*05b0*/ 	.word	0x00000060
        /*05b4*/ 	.short	0x010a
        /*05b6*/ 	.byte	0x07
	.zero		1


	//   ....[75]....
        /*05b8*/ 	.word	0x00004420
        /*05bc*/ 	.word	0x000000ff
        /*05c0*/ 	.word	0x00000040
        /*05c4*/ 	.short	0x010b
        /*05c6*/ 	.byte	0x07
	.zero		1


	//   ....[76]....
        /*05c8*/ 	.word	0x00004460
        /*05cc*/ 	.word	0x000000ff
        /*05d0*/ 	.word	0x00000000
        /*05d4*/ 	.short	0x0101
        /*05d6*/ 	.byte	0x08
	.zero		1


	//   ....[77]....
        /*05d8*/ 	.word	0x000044a0
        /*05dc*/ 	.word	0x000000ff
        /*05e0*/ 	.word	0x00000068
        /*05e4*/ 	.short	0x010a
        /*05e6*/ 	.byte	0x07
	.zero		1


	//   ....[78]....
        /*05e8*/ 	.word	0x000046e0
        /*05ec*/ 	.word	0x000000ff
        /*05f0*/ 	.word	0x00000048
        /*05f4*/ 	.short	0x010b
        /*05f6*/ 	.byte	0x07
	.zero		1


	//   ....[79]....
        /*05f8*/ 	.word	0x00004700
        /*05fc*/ 	.word	0x000000ff
        /*0600*/ 	.word	0x00000000
        /*0604*/ 	.short	0x0101
        /*0606*/ 	.byte	0x0d
	.zero		1


	//   ....[80]....
        /*0608*/ 	.word	0x00004730
        /*060c*/ 	.word	0x000000ff
        /*0610*/ 	.word	0x00000050
        /*0614*/ 	.short	0x010a
        /*0616*/ 	.byte	0x07
	.zero		1


	//   ....[81]....
        /*0618*/ 	.word	0x00004750
        /*061c*/ 	.word	0x000000ff
        /*0620*/ 	.word	0x00000058
        /*0624*/ 	.short	0x010a
        /*0626*/ 	.byte	0x07
	.zero		1


	//   ....[82]....
        /*0628*/ 	.word	0x00004770
        /*062c*/ 	.word	0x000000ff
        /*0630*/ 	.word	0x00000060
        /*0634*/ 	.short	0x010a
        /*0636*/ 	.byte	0x07
	.zero		1


	//   ....[83]....
        /*0638*/ 	.word	0x000047b0
        /*063c*/ 	.word	0x00000000
        /*0640*/ 	.word	0x00000068
        /*0644*/ 	.short	0x010a
        /*0646*/ 	.byte	0xff
	.zero		1


	//   ....[84]....
        /*0648*/ 	.word	0x00004af0
        /*064c*/ 	.word	0x00000000
        /*0650*/ 	.word	0x00000080
        /*0654*/ 	.short	0x010a
        /*0656*/ 	.byte	0xff
	.zero		1


	//   ....[85]....
        /*0658*/ 	.word	0x00004c00
        /*065c*/ 	.word	0x00000000
        /*0660*/ 	.word	0x00000000
        /*0664*/ 	.short	0x0101
        /*0666*/ 	.byte	0xff
	.zero		1


	//   ....[86]....
        /*0668*/ 	.word	0x00005620
        /*066c*/ 	.word	0x00000002
        /*0670*/ 	.word	0x00000030
        /*0674*/ 	.short	0x010a
        /*0676*/ 	.byte	0xff
	.zero		1


	//   ....[87]....
        /*0678*/ 	.word	0x00005660
        /*067c*/ 	.word	0x00000071
        /*0680*/ 	.word	0x000000a0
        /*0684*/ 	.short	0x010a
        /*0686*/ 	.byte	0xff
	.zero		1


	//   ....[88]....
        /*0688*/ 	.word	0x000057a0
        /*068c*/ 	.word	0x00000002
        /*0690*/ 	.word	0x00000030
        /*0694*/ 	.short	0x010a
        /*0696*/ 	.byte	0xff
	.zero		1


	//   ....[89]....
        /*0698*/ 	.word	0x000058c0
        /*069c*/ 	.word	0x00000000
        /*06a0*/ 	.word	0x00000000
        /*06a4*/ 	.short	0x0101
        /*06a6*/ 	.byte	0xff
	.zero		1


	//   ....[90]....
        /*06a8*/ 	.word	0x00005940
        /*06ac*/ 	.word	0x00000071
        /*06b0*/ 	.word	0x000000a0
        /*06b4*/ 	.short	0x010a
        /*06b6*/ 	.byte	0xff
	.zero		1


	//   ....[91]....
        /*06b8*/ 	.word	0x00006490
        /*06bc*/ 	.word	0x00000000
        /*06c0*/ 	.word	0x00000030
        /*06c4*/ 	.short	0x010a
        /*06c6*/ 	.byte	0xff
	.zero		1


	//   ....[92]....
        /*06c8*/ 	.word	0x00006550
        /*06cc*/ 	.word	0x00000000
        /*06d0*/ 	.word	0x00000030
        /*06d4*/ 	.short	0x010a
        /*06d6*/ 	.byte	0xff
	.zero		1


	//   ....[93]....
        /*06d8*/ 	.word	0x00006680
        /*06dc*/ 	.word	0x00000000
        /*06e0*/ 	.word	0x00000000
        /*06e4*/ 	.short	0x0101
        /*06e6*/ 	.byte	0xff
	.zero		1


	//   ....[94]....
        /*06e8*/ 	.word	0x000071f0
        /*06ec*/ 	.word	0x00000000
        /*06f0*/ 	.word	0x00000030
        /*06f4*/ 	.short	0x010a
        /*06f6*/ 	.byte	0xff
	.zero		1


	//   ....[95]....
        /*06f8*/ 	.word	0x000072b0
        /*06fc*/ 	.word	0x00000000
        /*0700*/ 	.word	0x00000030
        /*0704*/ 	.short	0x010a
        /*0706*/ 	.byte	0xff
	.zero		1


	//   ....[96]....
        /*0708*/ 	.word	0x000073e0
        /*070c*/ 	.word	0x00000000
        /*0710*/ 	.word	0x00000000
        /*0714*/ 	.short	0x0101
        /*0716*/ 	.byte	0xff
	.zero		1


	//   ....[97]....
        /*0718*/ 	.word	0x00007f80
        /*071c*/ 	.word	0x00000000
        /*0720*/ 	.word	0x00000030
        /*0724*/ 	.short	0x010a
        /*0726*/ 	.byte	0xff
	.zero		1


	//   ....[98]....
        /*0728*/ 	.word	0x00008040
        /*072c*/ 	.word	0x00000000
        /*0730*/ 	.word	0x00000030
        /*0734*/ 	.short	0x010a
        /*0736*/ 	.byte	0xff
	.zero		1


	//   ....[99]....
        /*0738*/ 	.word	0x00008170
        /*073c*/ 	.word	0x00000000
        /*0740*/ 	.word	0x00000000
        /*0744*/ 	.short	0x0101
        /*0746*/ 	.byte	0xff
	.zero		1


	//   ....[100]....
        /*0748*/ 	.word	0x000085b0
        /*074c*/ 	.word	0x000000ff
        /*0750*/ 	.word	0x00000000
        /*0754*/ 	.short	0x0101
        /*0756*/ 	.byte	0x05
	.zero		1


	//   ....[101]....
        /*0758*/ 	.word	0x00008df0
        /*075c*/ 	.word	0x00000002
        /*0760*/ 	.word	0x000000f0
        /*0764*/ 	.short	0x010a
        /*0766*/ 	.byte	0xff
	.zero		1


	//   ....[102]....
        /*0768*/ 	.word	0x00008e50
        /*076c*/ 	.word	0x00000002
        /*0770*/ 	.word	0x00000018
        /*0774*/ 	.short	0x010a
        /*0776*/ 	.byte	0xff
	.zero		1


	//   ....[103]....
        /*0778*/ 	.word	0x00008eb0
        /*077c*/ 	.word	0x00000002
        /*0780*/ 	.word	0x00000018
        /*0784*/ 	.short	0x010a
        /*0786*/ 	.byte	0xff
	.zero		1


	//   ....[104]....
        /*0788*/ 	.word	0x00008f00
        /*078c*/ 	.word	0x00000002
        /*0790*/ 	.word	0x00000080
        /*0794*/ 	.short	0x010a
        /*0796*/ 	.byte	0xff
	.zero		1


	//   ....[105]....
        /*0798*/ 	.word	0x00008f60
        /*079c*/ 	.word	0x00000000
        /*07a0*/ 	.word	0x00000000
        /*07a4*/ 	.short	0x010a
        /*07a6*/ 	.byte	0xff
	.zero		1


	//   ....[106]....
        /*07a8*/ 	.word	0x00008fc0
        /*07ac*/ 	.word	0x00000000
        /*07b0*/ 	.word	0x00000000
        /*07b4*/ 	.short	0x010a
        /*07b6*/ 	.byte	0xff
	.zero		1


	//   ....[107]....
        /*07b8*/ 	.word	0x00009010
        /*07bc*/ 	.word	0x00000000
        /*07c0*/ 	.word	0x000000e0
        /*07c4*/ 	.short	0x010a
        /*07c6*/ 	.byte	0xff
	.zero		1


	//   ....[108]....
        /*07c8*/ 	.word	0x00009070
        /*07cc*/ 	.word	0x00000000
        /*07d0*/ 	.word	0x00000090
        /*07d4*/ 	.short	0x010a
        /*07d6*/ 	.byte	0xff
	.zero		1


	//   ....[109]....
        /*07d8*/ 	.word	0x000090c0
        /*07dc*/ 	.word	0x00000000
        /*07e0*/ 	.word	0x00000080
        /*07e4*/ 	.short	0x010a
        /*07e6*/ 	.byte	0xff
	.zero		1


	//   ....[110]....
        /*07e8*/ 	.word	0x00009120
        /*07ec*/ 	.word	0x00000000
        /*07f0*/ 	.word	0x00000090
        /*07f4*/ 	.short	0x010a
        /*07f6*/ 	.byte	0xff
	.zero		1


	//   ....[111]....
        /*07f8*/ 	.word	0x00009170
        /*07fc*/ 	.word	0x00000000
        /*0800*/ 	.word	0x00000080
        /*0804*/ 	.short	0x010a
        /*0806*/ 	.byte	0xff
	.zero		1


	//   ....[112]....
        /*0808*/ 	.word	0x000091d0
        /*080c*/ 	.word	0x00000002
        /*0810*/ 	.word	0x000000c0
        /*0814*/ 	.short	0x010a
        /*0816*/ 	.byte	0xff
	.zero		1


	//   ....[113]....
        /*0818*/ 	.word	0x00009230
        /*081c*/ 	.word	0x00000000
        /*0820*/ 	.word	0x00000000
        /*0824*/ 	.short	0x010a
        /*0826*/ 	.byte	0xff
	.zero		1


	//   ....[114]....
        /*0828*/ 	.word	0x00009290
        /*082c*/ 	.word	0x00000000
        /*0830*/ 	.word	0x00000000
        /*0834*/ 	.short	0x010a
        /*0836*/ 	.byte	0xff
	.zero		1


	//   ....[115]....
        /*0838*/ 	.word	0x000092f0
        /*083c*/ 	.word	0x00000000
        /*0840*/ 	.word	0x00000000
        /*0844*/ 	.short	0x010a
        /*0846*/ 	.byte	0xff
	.zero		1


	//   ....[116]....
        /*0848*/ 	.word	0x00009350
        /*084c*/ 	.word	0x00000000
        /*0850*/ 	.word	0x00000000
        /*0854*/ 	.short	0x010a
        /*0856*/ 	.byte	0xff
	.zero		1


	//   ....[117]....
        /*0858*/ 	.word	0x000093b0
        /*085c*/ 	.word	0x00000000
        /*0860*/ 	.word	0x00000000
        /*0864*/ 	.short	0x010a
        /*0866*/ 	.byte	0xff
	.zero		1


	//   ....[118]....
        /*0868*/ 	.word	0x00009400
        /*086c*/ 	.word	0x00000000
        /*0870*/ 	.word	0x00000080
        /*0874*/ 	.short	0x010a
        /*0876*/ 	.byte	0xff
	.zero		1


	//   ....[119]....
        /*0878*/ 	.word	0x00009460
        /*087c*/ 	.word	0x00000000
        /*0880*/ 	.word	0x00000078
        /*0884*/ 	.short	0x010a
        /*0886*/ 	.byte	0xff
	.zero		1


	//   ....[120]....
        /*0888*/ 	.word	0x000094c0
        /*088c*/ 	.word	0x00000000
        /*0890*/ 	.word	0x00000050
        /*0894*/ 	.short	0x010a
        /*0896*/ 	.byte	0xff
	.zero		1


	//   ....[121]....
        /*0898*/ 	.word	0x00009520
        /*089c*/ 	.word	0x00000000
        /*08a0*/ 	.word	0x00000058
        /*08a4*/ 	.short	0x010a
        /*08a6*/ 	.byte	0xff
	.zero		1


	//   ....[122]....
        /*08a8*/ 	.word	0x00009580
        /*08ac*/ 	.word	0x00000000
        /*08b0*/ 	.word	0x00000060
        /*08b4*/ 	.short	0x010a
        /*08b6*/ 	.byte	0xff
	.zero		1


	//   ....[123]....
        /*08b8*/ 	.word	0x000095e0
        /*08bc*/ 	.word	0x00000000
        /*08c0*/ 	.word	0x00000068
        /*08c4*/ 	.short	0x010a
        /*08c6*/ 	.byte	0xff
	.zero		1


	//   ....[124]....
        /*08c8*/ 	.word	0x00009640
        /*08cc*/ 	.word	0x00000000
        /*08d0*/ 	.word	0x00000050
        /*08d4*/ 	.short	0x010a
        /*08d6*/ 	.byte	0xff
	.zero		1


	//   ....[125]....
        /*08d8*/ 	.word	0x000096a0
        /*08dc*/ 	.word	0x00000000
        /*08e0*/ 	.word	0x00000058
        /*08e4*/ 	.short	0x010a
        /*08e6*/ 	.byte	0xff
	.zero		1


	//   ....[126]....
        /*08e8*/ 	.word	0x00009700
        /*08ec*/ 	.word	0x00000000
        /*08f0*/ 	.word	0x00000060
        /*08f4*/ 	.short	0x010a
        /*08f6*/ 	.byte	0xff
	.zero		1


	//   ....[127]....
        /*08f8*/ 	.word	0x00009750
        /*08fc*/ 	.word	0x00000000
        /*0900*/ 	.word	0x00000080
        /*0904*/ 	.short	0x010a
        /*0906*/ 	.byte	0xff
	.zero		1


	//   ....[128]....
        /*0908*/ 	.word	0x000097a0
        /*090c*/ 	.word	0x00000002
        /*0910*/ 	.word	0x00000030
        /*0914*/ 	.short	0x010a
        /*0916*/ 	.byte	0xff
	.zero		1


	//   ....[129]....
        /*0918*/ 	.word	0x000097f0
        /*091c*/ 	.word	0x00000071
        /*0920*/ 	.word	0x000000a0
        /*0924*/ 	.short	0x010a
        /*0926*/ 	.byte	0xff
	.zero		1


	//   ....[130]....
        /*0928*/ 	.word	0x00009840
        /*092c*/ 	.word	0x00000000
        /*0930*/ 	.word	0x00000030
        /*0934*/ 	.short	0x010a
        /*0936*/ 	.byte	0xff
	.zero		1


	//   ....[131]....
        /*0938*/ 	.word	0x00009890
        /*093c*/ 	.word	0x00000000
        /*0940*/ 	.word	0x00000030
        /*0944*/ 	.short	0x010a
        /*0946*/ 	.byte	0xff
	.zero		1


	//   ....[132]....
        /*0948*/ 	.word	0x000098e0
        /*094c*/ 	.word	0x00000000
        /*0950*/ 	.word	0x00000030
        /*0954*/ 	.short	0x010a
        /*0956*/ 	.byte	0xff
	.zero		1


	//----- nvinfo : EIATTR_NUM_MBARRIERS
	.align		4
.L_48:
        /*0958*/ 	.byte	0x03, 0x38
        /*095a*/ 	.short	0x0020


	//----- nvinfo : EIATTR_EXIT_INSTR_OFFSETS
	.align		4
        /*095c*/ 	.byte	0x04, 0x1c
        /*095e*/ 	.short	(.L_50 - .L_49)


	//   ....[0]....
.L_49:
        /*0960*/ 	.word	0x00002450


	//   ....[1]....
        /*0964*/ 	.word	0x00002940


	//   ....[2]....
        /*0968*/ 	.word	0x000029a0


	//   ....[3]....
        /*096c*/ 	.word	0x000037b0


	//   ....[4]....
        /*0970*/ 	.word	0x000047e0


	//   ....[5]....
        /*0974*/ 	.word	0x00004820


	//   ....[6]....
        /*0978*/ 	.word	0x00008de0


	//----- nvinfo : EIATTR_MAX_THREADS
	.align		4
.L_50:
        /*097c*/ 	.byte	0x04, 0x05
        /*097e*/ 	.short	(.L_52 - .L_51)
.L_51:
        /*0980*/ 	.word	0x00000100
        /*0984*/ 	.word	0x00000001
        /*0988*/ 	.word	0x00000001


	//----- nvinfo : EIATTR_CRS_STACK_SIZE
	.align		4
.L_52:
        /*098c*/ 	.byte	0x04, 0x1e
        /*098e*/ 	.short	(.L_54 - .L_53)
.L_53:
        /*0990*/ 	.word	0x00000000


	//----- nvinfo : EIATTR_CBANK_PARAM_SIZE
	.align		4
.L_54:
        /*0994*/ 	.byte	0x03, 0x19
        /*0996*/ 	.short	0x0800


	//----- nvinfo : EIATTR_PARAM_CBANK
	.align		4
        /*0998*/ 	.byte	0x04, 0x0a
        /*099a*/ 	.short	(.L_56 - .L_55)
	.align		4
.L_55:
        /*099c*/ 	.word	index@(.nv.constant0._ZN7cutlass13device_kernelINS_4gemm6kernel13GemmUniversalIN4cute5tupleIJiiiiEEENS1_10collective13CollectiveMmaINS1_35MainloopSm100TmaUmmaWarpSpecializedILi3ELi2ELi4ENS5_IJNS4_1CILi1EEESB_SB_EEEEENS5_IJNSA_ILi64EEENSA_ILi256EEENSA_ILi32EEEEEENS_12float_e4m3_tENS5_IJlSB_lEEESI_SJ_NS4_8TiledMMAINS4_8MMA_AtomIJNS4_10MMA_TraitsINS4_19SM100_MMA_F8F6F4_SSEJSI_SI_fSE_SF_NS4_17integral_constantINS4_4UMMA5MajorELSQ_0EEESR_NSO_INSP_7ScaleInELSS_0EEEST_EEEEEENS4_6LayoutISC_NS5_IJNSA_ILi0EEESX_SX_EEEEENS5_IJNS4_10UnderscoreES10_S10_EEEEENS4_13SM90_TMA_LOADENS4_14ComposedLayoutINS4_7SwizzleILi1ELi4ELi3EEENS4_18smem_ptr_flag_bitsILi8EEENSW_INS5_IJNSA_ILi8EEESG_EEENS5_IJSG_SB_EEEEEEEvNS4_8identityES13_S1D_vS1E_EENS_8epilogue10collective18CollectiveEpilogueINS1G_23Sm100TmaWarpSpecializedILi4ELi2ELi32ELb0ELb0EEEJSH_NS5_IJNSW_ISE_SB_EES1L_EEESI_SJ_SI_SJ_NS1G_6fusion15FusionCallbacksIS1K_NS1N_17LinearCombinationISI_fSI_fLNS_15FloatRoundStyleE2EEESH_S1M_JEEENS4_5SM1004TMEM4LOAD26SM100_TMEM_LOAD_16dp32b32xES13_NS14_INS15_ILi2ELi4ELi3EEES18_NSW_INS5_IJS19_SE_EEENS5_IJSE_SB_EEEEEEENS4_39AutoVectorizingCopyWithAssumedAlignmentILi128EEENS4_14SM90_TMA_STOREES21_S23_S23_EEEvvEEEEvNT_6ParamsE)
        /*09a0*/ 	.short	0x0380
        /*09a2*/ 	.short	0x0800


	//----- nvinfo : EIATTR_SW_WAR
	.align		4
.L_56:
        /*09a4*/ 	.byte	0x04, 0x36
        /*09a6*/ 	.short	(.L_58 - .L_57)
.L_57:
        /*09a8*/ 	.word	0x00000008
.L_58:


//--------------------- .nv.callgraph             --------------------------
	.section	.nv.callgraph,"",@"SHT_CUDA_CALLGRAPH"
	.align	4
	.sectionentsize	8
	.align		4
        /*0000*/ 	.word	0x00000000
	.align		4
        /*0004*/ 	.word	0xffffffff
	.align		4
        /*0008*/ 	.word	index@(_ZN7cutlass13device_kernelINS_4gemm6kernel13GemmUniversalIN4cute5tupleIJiiiiEEENS1_10collective13CollectiveMmaINS1_35MainloopSm100TmaUmmaWarpSpecializedILi3ELi2ELi4ENS5_IJNS4_1CILi1EEESB_SB_EEEEENS5_IJNSA_ILi64EEENSA_ILi256EEENSA_ILi32EEEEEENS_12float_e4m3_tENS5_IJlSB_lEEESI_SJ_NS4_8TiledMMAINS4_8MMA_AtomIJNS4_10MMA_TraitsINS4_19SM100_MMA_F8F6F4_SSEJSI_SI_fSE_SF_NS4_17integral_constantINS4_4UMMA5MajorELSQ_0EEESR_NSO_INSP_7ScaleInELSS_0EEEST_EEEEEENS4_6LayoutISC_NS5_IJNSA_ILi0EEESX_SX_EEEEENS5_IJNS4_10UnderscoreES10_S10_EEEEENS4_13SM90_TMA_LOADENS4_14ComposedLayoutINS4_7SwizzleILi1ELi4ELi3EEENS4_18smem_ptr_flag_bitsILi8EEENSW_INS5_IJNSA_ILi8EEESG_EEENS5_IJSG_SB_EEEEEEEvNS4_8identityES13_S1D_vS1E_EENS_8epilogue10collective18CollectiveEpilogueINS1G_23Sm100TmaWarpSpecializedILi4ELi2ELi32ELb0ELb0EEEJSH_NS5_IJNSW_ISE_SB_EES1L_EEESI_SJ_SI_SJ_NS1G_6fusion15FusionCallbacksIS1K_NS1N_17LinearCombinationISI_fSI_fLNS_15FloatRoundStyleE2EEESH_S1M_JEEENS4_5SM1004TMEM4LOAD26SM100_TMEM_LOAD_16dp32b32xES13_NS14_INS15_ILi2ELi4ELi3EEES18_NSW_INS5_IJS19_SE_EEENS5_IJSE_SB_EEEEEEENS4_39AutoVectorizingCopyWithAssumedAlignmentILi128EEENS4_14SM90_TMA_STOREES21_S23_S23_EEEvvEEEEvNT_6ParamsE)
	.align		4
        /*000c*/ 	.word	index@(__assertfail)
	.align		4
        /*0010*/ 	.word	0x00000000
	.align		4
        /*0014*/ 	.word	0xfffffffe
	.align		4
        /*0018*/ 	.word	0x00000000
	.align		4
        /*001c*/ 	.word	0xfffffffd
	.align		4
        /*0020*/ 	.word	0x00000000
	.align		4
        /*0024*/ 	.word	0xfffffffc


//--------------------- .nv.constant4             --------------------------
	.section	.nv.constant4,"a",@progbits
	.align	8
	.align		8
.nv.constant4:
        /*0000*/ 	.dword	__assertfail
	.align		8
        /*0008*/ 	.dword	__unnamed_1
	.align		8
        /*0010*/ 	.dword	__unnamed_2
	.align		8
        /*0018*/ 	.dword	__unnamed_3
	.align		8
        /*0020*/ 	.dword	_ZN39_INTERNAL_3ec025e8_4_k_cu_ed80ae63_69644cuda3std3__45__cpo5beginE
	.align		8
        /*0028*/ 	.dword	_ZN39_INTERNAL_3ec025e8_4_k_cu_ed80ae63_69644cuda3std3__45__cpo3endE
	.align		8
        /*0030*/ 	.dword	_ZN39_INTERNAL_3ec025e8_4_k_cu_ed80ae63_69644cuda3std3__45__cpo6cbeginE
	.align		8
        /*0038*/ 	.dword	_ZN39_INTERNAL_3ec025e8_4_k_cu_ed80ae63_69644cuda3std3__45__cpo4cendE
	.align		8
        /*0040*/ 	.dword	_ZN39_INTERNAL_3ec025e8_4_k_cu_ed80ae63_69644cuda3std3__441_GLOBAL__N__3ec025e8_4_k_cu_ed80ae63_69646ignoreE
	.align		8
        /*0048*/ 	.dword	_ZN39_INTERNAL_3ec025e8_4_k_cu_ed80ae63_69644cuda3std3__419piecewise_constructE
	.align		8
        /*0050*/ 	.dword	_ZN39_INTERNAL_3ec025e8_4_k_cu_ed80ae63_69644cuda3std3__48in_placeE
	.align		8
        /*0058*/ 	.dword	_ZN39_INTERNAL_3ec025e8_4_k_cu_ed80ae63_69644cuda3std6ranges3__45__cpo4swapE
	.align		8
        /*0060*/ 	.dword	_ZN39_INTERNAL_3ec025e8_4_k_cu_ed80ae63_69644cuda3std6ranges3__45__cpo9iter_moveE
	.align		8
        /*0068*/ 	.dword	_ZN39_INTERNAL_3ec025e8_4_k_cu_ed80ae63_69644cute7productE
	.align		8
        /*0070*/ 	.dword	_ZN39_INTERNAL_3ec025e8_4_k_cu_ed80ae63_69644cute1_E
	.align		8
        /*0078*/ 	.dword	$str$25
	.align		8
        /*0080*/ 	.dword	$str$26
	.align		8
        /*0088*/ 	.dword	$str$27
	.align		8
        /*0090*/ 	.dword	$str$28


//--------------------- .text._ZN7cutlass13device_kernelINS_4gemm6kernel13GemmUniversalIN4cute5tupleIJiiiiEEENS1_10collective13CollectiveMmaINS1_35MainloopSm100TmaUmmaWarpSpecializedILi3ELi2ELi4ENS5_IJNS4_1CILi1EEESB_SB_EEEEENS5_IJNSA_ILi64EEENSA_ILi256EEENSA_ILi32EEEEEENS_12float_e4m3_tENS5_IJlSB_lEEESI_SJ_NS4_8TiledMMAINS4_8MMA_AtomIJNS4_10MMA_TraitsINS4_19SM100_MMA_F8F6F4_SSEJSI_SI_fSE_SF_NS4_17integral_constantINS4_4UMMA5MajorELSQ_0EEESR_NSO_INSP_7ScaleInELSS_0EEEST_EEEEEENS4_6LayoutISC_NS5_IJNSA_ILi0EEESX_SX_EEEEENS5_IJNS4_10UnderscoreES10_S10_EEEEENS4_13SM90_TMA_LOADENS4_14ComposedLayoutINS4_7SwizzleILi1ELi4ELi3EEENS4_18smem_ptr_flag_bitsILi8EEENSW_INS5_IJNSA_ILi8EEESG_EEENS5_IJSG_SB_EEEEEEEvNS4_8identityES13_S1D_vS1E_EENS_8epilogue10collective18CollectiveEpilogueINS1G_23Sm100TmaWarpSpecializedILi4ELi2ELi32ELb0ELb0EEEJSH_NS5_IJNSW_ISE_SB_EES1L_EEESI_SJ_SI_SJ_NS1G_6fusion15FusionCallbacksIS1K_NS1N_17LinearCombinationISI_fSI_fLNS_15FloatRoundStyleE2EEESH_S1M_JEEENS4_5SM1004TMEM4LOAD26SM100_TMEM_LOAD_16dp32b32xES13_NS14_INS15_ILi2ELi4ELi3EEES18_NSW_INS5_IJS19_SE_EEENS5_IJSE_SB_EEEEEEENS4_39AutoVectorizingCopyWithAssumedAlignmentILi128EEENS4_14SM90_TMA_STOREES21_S23_S23_EEEvvEEEEvNT_6ParamsE --------------------------
	.section	.text._ZN7cutlass13device_kernelINS_4gemm6kernel13GemmUniversalIN4cute5tupleIJiiiiEEENS1_10collective13CollectiveMmaINS1_35MainloopSm100TmaUmmaWarpSpecializedILi3ELi2ELi4ENS5_IJNS4_1CILi1EEESB_SB_EEEEENS5_IJNSA_ILi64EEENSA_ILi256EEENSA_ILi32EEEEEENS_12float_e4m3_tENS5_IJlSB_lEEESI_SJ_NS4_8TiledMMAINS4_8MMA_AtomIJNS4_10MMA_TraitsINS4_19SM100_MMA_F8F6F4_SSEJSI_SI_fSE_SF_NS4_17integral_constantINS4_4UMMA5MajorELSQ_0EEESR_NSO_INSP_7ScaleInELSS_0EEEST_EEEEEENS4_6LayoutISC_NS5_IJNSA_ILi0EEESX_SX_EEEEENS5_IJNS4_10UnderscoreES10_S10_EEEEENS4_13SM90_TMA_LOADENS4_14ComposedLayoutINS4_7SwizzleILi1ELi4ELi3EEENS4_18smem_ptr_flag_bitsILi8EEENSW_INS5_IJNSA_ILi8EEESG_EEENS5_IJSG_SB_EEEEEEEvNS4_8identityES13_S1D_vS1E_EENS_8epilogue10collective18CollectiveEpilogueINS1G_23Sm100TmaWarpSpecializedILi4ELi2ELi32ELb0ELb0EEEJSH_NS5_IJNSW_ISE_SB_EES1L_EEESI_SJ_SI_SJ_NS1G_6fusion15FusionCallbacksIS1K_NS1N_17LinearCombinationISI_fSI_fLNS_15FloatRoundStyleE2EEESH_S1M_JEEENS4_5SM1004TMEM4LOAD26SM100_TMEM_LOAD_16dp32b32xES13_NS14_INS15_ILi2ELi4ELi3EEES18_NSW_INS5_IJS19_SE_EEENS5_IJSE_SB_EEEEEEENS4_39AutoVectorizingCopyWithAssumedAlignmentILi128EEENS4_14SM90_TMA_STOREES21_S23_S23_EEEvvEEEEvNT_6ParamsE,"ax",@progbits
	.align	128
.text._ZN7cutlass13device_kernelINS_4gemm6kernel13GemmUniversalIN4cute5tupleIJiiiiEEENS1_10collective13CollectiveMmaINS1_35MainloopSm100TmaUmmaWarpSpecializedILi3ELi2ELi4ENS5_IJNS4_1CILi1EEESB_SB_EEEEENS5_IJNSA_ILi64EEENSA_ILi256EEENSA_ILi32EEEEEENS_12float_e4m3_tENS5_IJlSB_lEEESI_SJ_NS4_8TiledMMAINS4_8MMA_AtomIJNS4_10MMA_TraitsINS4_19SM100_MMA_F8F6F4_SSEJSI_SI_fSE_SF_NS4_17integral_constantINS4_4UMMA5MajorELSQ_0EEESR_NSO_INSP_7ScaleInELSS_0EEEST_EEEEEENS4_6LayoutISC_NS5_IJNSA_ILi0EEESX_SX_EEEEENS5_IJNS4_10UnderscoreES10_S10_EEEEENS4_13SM90_TMA_LOADENS4_14ComposedLayoutINS4_7SwizzleILi1ELi4ELi3EEENS4_18smem_ptr_flag_bitsILi8EEENSW_INS5_IJNSA_ILi8EEESG_EEENS5_IJSG_SB_EEEEEEEvNS4_8identityES13_S1D_vS1E_EENS_8epilogue10collective18CollectiveEpilogueINS1G_23Sm100TmaWarpSpecializedILi4ELi2ELi32ELb0ELb0EEEJSH_NS5_IJNSW_ISE_SB_EES1L_EEESI_SJ_SI_SJ_NS1G_6fusion15FusionCallbacksIS1K_NS1N_17LinearCombinationISI_fSI_fLNS_15FloatRoundStyleE2EEESH_S1M_JEEENS4_5SM1004TMEM4LOAD26SM100_TMEM_LOAD_16dp32b32xES13_NS14_INS15_ILi2ELi4ELi3EEES18_NSW_INS5_IJS19_SE_EEENS5_IJSE_SB_EEEEEEENS4_39AutoVectorizingCopyWithAssumedAlignmentILi128EEENS4_14SM90_TMA_STOREES21_S23_S23_EEEvvEEEEvNT_6ParamsE:
        .type           _ZN7cutlass13device_kernelINS_4gemm6kernel13GemmUniversalIN4cute5tupleIJiiiiEEENS1_10collective13CollectiveMmaINS1_35MainloopSm100TmaUmmaWarpSpecializedILi3ELi2ELi4ENS5_IJNS4_1CILi1EEESB_SB_EEEEENS5_IJNSA_ILi64EEENSA_ILi256EEENSA_ILi32EEEEEENS_12float_e4m3_tENS5_IJlSB_lEEESI_SJ_NS4_8TiledMMAINS4_8MMA_AtomIJNS4_10MMA_TraitsINS4_19SM100_MMA_F8F6F4_SSEJSI_SI_fSE_SF_NS4_17integral_constantINS4_4UMMA5MajorELSQ_0EEESR_NSO_INSP_7ScaleInELSS_0EEEST_EEEEEENS4_6LayoutISC_NS5_IJNSA_ILi0EEESX_SX_EEEEENS5_IJNS4_10UnderscoreES10_S10_EEEEENS4_13SM90_TMA_LOADENS4_14ComposedLayoutINS4_7SwizzleILi1ELi4ELi3EEENS4_18smem_ptr_flag_bitsILi8EEENSW_INS5_IJNSA_ILi8EEESG_EEENS5_IJSG_SB_EEEEEEEvNS4_8identityES13_S1D_vS1E_EENS_8epilogue10collective18CollectiveEpilogueINS1G_23Sm100TmaWarpSpecializedILi4ELi2ELi32ELb0ELb0EEEJSH_NS5_IJNSW_ISE_SB_EES1L_EEESI_SJ_SI_SJ_NS1G_6fusion15FusionCallbacksIS1K_NS1N_17LinearCombinationISI_fSI_fLNS_15FloatRoundStyleE2EEESH_S1M_JEEENS4_5SM1004TMEM4LOAD26SM100_TMEM_LOAD_16dp32b32xES13_NS14_INS15_ILi2ELi4ELi3EEES18_NSW_INS5_IJS19_SE_EEENS5_IJSE_SB_EEEEEEENS4_39AutoVectorizingCopyWithAssumedAlignmentILi128EEENS4_14SM90_TMA_STOREES21_S23_S23_EEEvvEEEEvNT_6ParamsE,@function
        .size           _ZN7cutlass13device_kernelINS_4gemm6kernel13GemmUniversalIN4cute5tupleIJiiiiEEENS1_10collective13CollectiveMmaINS1_35MainloopSm100TmaUmmaWarpSpecializedILi3ELi2ELi4ENS5_IJNS4_1CILi1EEESB_SB_EEEEENS5_IJNSA_ILi64EEENSA_ILi256EEENSA_ILi32EEEEEENS_12float_e4m3_tENS5_IJlSB_lEEESI_SJ_NS4_8TiledMMAINS4_8MMA_AtomIJNS4_10MMA_TraitsINS4_19SM100_MMA_F8F6F4_SSEJSI_SI_fSE_SF_NS4_17integral_constantINS4_4UMMA5MajorELSQ_0EEESR_NSO_INSP_7ScaleInELSS_0EEEST_EEEEEENS4_6LayoutISC_NS5_IJNSA_ILi0EEESX_SX_EEEEENS5_IJNS4_10UnderscoreES10_S10_EEEEENS4_13SM90_TMA_LOADENS4_14ComposedLayoutINS4_7SwizzleILi1ELi4ELi3EEENS4_18smem_ptr_flag_bitsILi8EEENSW_INS5_IJNSA_ILi8EEESG_EEENS5_IJSG_SB_EEEEEEEvNS4_8identityES13_S1D_vS1E_EENS_8epilogue10collective18CollectiveEpilogueINS1G_23Sm100TmaWarpSpecializedILi4ELi2ELi32ELb0ELb0EEEJSH_NS5_IJNSW_ISE_SB_EES1L_EEESI_SJ_SI_SJ_NS1G_6fusion15FusionCallbacksIS1K_NS1N_17LinearCombinationISI_fSI_fLNS_15FloatRoundStyleE2EEESH_S1M_JEEENS4_5SM1004TMEM4LOAD26SM100_TMEM_LOAD_16dp32b32xES13_NS14_INS15_ILi2ELi4ELi3EEES18_NSW_INS5_IJS19_SE_EEENS5_IJSE_SB_EEEEEEENS4_39AutoVectorizingCopyWithAssumedAlignmentILi128EEENS4_14SM90_TMA_STOREES21_S23_S23_EEEvvEEEEvNT_6ParamsE,(.L_x_167 - _ZN7cutlass13device_kernelINS_4gemm6kernel13GemmUniversalIN4cute5tupleIJiiiiEEENS1_10collective13CollectiveMmaINS1_35MainloopSm100TmaUmmaWarpSpecializedILi3ELi2ELi4ENS5_IJNS4_1CILi1EEESB_SB_EEEEENS5_IJNSA_ILi64EEENSA_ILi256EEENSA_ILi32EEEEEENS_12float_e4m3_tENS5_IJlSB_lEEESI_SJ_NS4_8TiledMMAINS4_8MMA_AtomIJNS4_10MMA_TraitsINS4_19SM100_MMA_F8F6F4_SSEJSI_SI_fSE_SF_NS4_17integral_constantINS4_4UMMA5MajorELSQ_0EEESR_NSO_INSP_7ScaleInELSS_0EEEST_EEEEEENS4_6LayoutISC_NS5_IJNSA_ILi0EEESX_SX_EEEEENS5_IJNS4_10UnderscoreES10_S10_EEEEENS4_13SM90_TMA_LOADENS4_14ComposedLayoutINS4_7SwizzleILi1ELi4ELi3EEENS4_18smem_ptr_flag_bitsILi8EEENSW_INS5_IJNSA_ILi8EEESG_EEENS5_IJSG_SB_EEEEEEEvNS4_8identityES13_S1D_vS1E_EENS_8epilogue10collective18CollectiveEpilogueINS1G_23Sm100TmaWarpSpecializedILi4ELi2ELi32ELb0ELb0EEEJSH_NS5_IJNSW_ISE_SB_EES1L_EEESI_SJ_SI_SJ_NS1G_6fusion15FusionCallbacksIS1K_NS1N_17LinearCombinationISI_fSI_fLNS_15FloatRoundStyleE2EEESH_S1M_JEEENS4_5SM1004TMEM4LOAD26SM100_TMEM_LOAD_16dp32b32xES13_NS14_INS15_ILi2ELi4ELi3EEES18_NSW_INS5_IJS19_SE_EEENS5_IJSE_SB_EEEEEEENS4_39AutoVectorizingCopyWithAssumedAlignmentILi128EEENS4_14SM90_TMA_STOREES21_S23_S23_EEEvvEEEEvNT_6ParamsE)
        .other          _ZN7cutlass13device_kernelINS_4gemm6kernel13GemmUniversalIN4cute5tupleIJiiiiEEENS1_10collective13CollectiveMmaINS1_35MainloopSm100TmaUmmaWarpSpecializedILi3ELi2ELi4ENS5_IJNS4_1CILi1EEESB_SB_EEEEENS5_IJNSA_ILi64EEENSA_ILi256EEENSA_ILi32EEEEEENS_12float_e4m3_tENS5_IJlSB_lEEESI_SJ_NS4_8TiledMMAINS4_8MMA_AtomIJNS4_10MMA_TraitsINS4_19SM100_MMA_F8F6F4_SSEJSI_SI_fSE_SF_NS4_17integral_constantINS4_4UMMA5MajorELSQ_0EEESR_NSO_INSP_7ScaleInELSS_0EEEST_EEEEEENS4_6LayoutISC_NS5_IJNSA_ILi0EEESX_SX_EEEEENS5_IJNS4_10UnderscoreES10_S10_EEEEENS4_13SM90_TMA_LOADENS4_14ComposedLayoutINS4_7SwizzleILi1ELi4ELi3EEENS4_18smem_ptr_flag_bitsILi8EEENSW_INS5_IJNSA_ILi8EEESG_EEENS5_IJSG_SB_EEEEEEEvNS4_8identityES13_S1D_vS1E_EENS_8epilogue10collective18CollectiveEpilogueINS1G_23Sm100TmaWarpSpecializedILi4ELi2ELi32ELb0ELb0EEEJSH_NS5_IJNSW_ISE_SB_EES1L_EEESI_SJ_SI_SJ_NS1G_6fusion15FusionCallbacksIS1K_NS1N_17LinearCombinationISI_fSI_fLNS_15FloatRoundStyleE2EEESH_S1M_JEEENS4_5SM1004TMEM4LOAD26SM100_TMEM_LOAD_16dp32b32xES13_NS14_INS15_ILi2ELi4ELi3EEES18_NSW_INS5_IJS19_SE_EEENS5_IJSE_SB_EEEEEEENS4_39AutoVectorizingCopyWithAssumedAlignmentILi128EEENS4_14SM90_TMA_STOREES21_S23_S23_EEEvvEEEEvNT_6ParamsE,@"STO_CUDA_ENTRY STV_DEFAULT"
_ZN7cutlass13device_kernelINS_4gemm6kernel13GemmUniversalIN4cute5tupleIJiiiiEEENS1_10collective13CollectiveMmaINS1_35MainloopSm100TmaUmmaWarpSpecializedILi3ELi2ELi4ENS5_IJNS4_1CILi1EEESB_SB_EEEEENS5_IJNSA_ILi64EEENSA_ILi256EEENSA_ILi32EEEEEENS_12float_e4m3_tENS5_IJlSB_lEEESI_SJ_NS4_8TiledMMAINS4_8MMA_AtomIJNS4_10MMA_TraitsINS4_19SM100_MMA_F8F6F4_SSEJSI_SI_fSE_SF_NS4_17integral_constantINS4_4UMMA5MajorELSQ_0EEESR_NSO_INSP_7ScaleInELSS_0EEEST_EEEEEENS4_6LayoutISC_NS5_IJNSA_ILi0EEESX_SX_EEEEENS5_IJNS4_10UnderscoreES10_S10_EEEEENS4_13SM90_TMA_LOADENS4_14ComposedLayoutINS4_7SwizzleILi1ELi4ELi3EEENS4_18smem_ptr_flag_bitsILi8EEENSW_INS5_IJNSA_ILi8EEESG_EEENS5_IJSG_SB_EEEEEEEvNS4_8identityES13_S1D_vS1E_EENS_8epilogue10collective18CollectiveEpilogueINS1G_23Sm100TmaWarpSpecializedILi4ELi2ELi32ELb0ELb0EEEJSH_NS5_IJNSW_ISE_SB_EES1L_EEESI_SJ_SI_SJ_NS1G_6fusion15FusionCallbacksIS1K_NS1N_17LinearCombinationISI_fSI_fLNS_15FloatRoundStyleE2EEESH_S1M_JEEENS4_5SM1004TMEM4LOAD26SM100_TMEM_LOAD_16dp32b32xES13_NS14_INS15_ILi2ELi4ELi3EEES18_NSW_INS5_IJS19_SE_EEENS5_IJSE_SB_EEEEEEENS4_39AutoVectorizingCopyWithAssumedAlignmentILi128EEENS4_14SM90_TMA_STOREES21_S23_S23_EEEvvEEEEvNT_6ParamsE:
[----:B------:R-:W1:Y:S01]  /*0000*/  LDC R1, c[0x0][0x37c] ;  /* 0x0000df00ff017b82 */ /* 0x000e620000000800 */
[----:B------:R-:W2:Y:S01]  /*0010*/  S2R R108, SR_TID.X ;  /* 0x00000000006c7919 */ /* 0x000ea20000002100 */
[----:B------:R-:W3:Y:S01]  /*0020*/  LDCU.64 UR4, c[0x0][0x890] ;  /* 0x00011200ff0477ac */ /* 0x000ee20008000a00 */
[----:B------:R-:W-:Y:S02]  /*0030*/  PRMT R96, RZ, 0x7610, R96 ;  /* 0x00007610ff607816 */ /* 0x000fe40000000060 */
[----:B------:R-:W-:Y:S01]  /*0040*/  ELECT P5, URZ, PT ;  /* 0x0000000000ff782f */ /* 0x000fe200038a0000 */
[----:B------:R-:W4:Y:S01]  /*0050*/  LDCU.64 UR46, c[0x0][0x358] ;  /* 0x00006b00ff2e77ac */ /* 0x000f220008000a00 */
[----:B---3--:R-:W-:-:S04]  /*0060*/  UISETP.NE.U32.AND UP0, UPT, UR4, URZ, UPT ;  /* 0x000000ff0400728c */ /* 0x008fc8000bf05070 */
[----:B------:R-:W-:Y:S01]  /*0070*/  UISETP.NE.AND.EX UP0, UPT, UR5, URZ, UPT, UP0 ;  /* 0x000000ff0500728c */ /* 0x000fe2000bf05300 */
[----:B--2---:R-:W-:-:S05]  /*0080*/  SHF.R.U32.HI R101, RZ, 0x5, R108 ;  /* 0x00000005ff657819 */ /* 0x004fca000001166c */
[----:B------:R-:W2:Y:S02]  /*0090*/  SHFL.IDX PT, R0, R101, RZ, 0x1f ;  /* 0x00001fff65007589 */ /* 0x000ea400000e0000 */
[----:B--2---:R-:W-:Y:S01]  /*00a0*/  R2UR UR8, R0 ;  /* 0x00000000000872ca */ /* 0x004fe200000e0000 */
[----:B-1--4-:R-:W-:-:S14]  /*00b0*/  BRA.U UP0, `(.L_x_0) ;  /* 0x00000001002c7547 */ /* 0x012fdc000b800000 */
[----:B------:R-:W1:Y:S02]  /*00c0*/  LDCU.64 UR6, c[0x0][0x888] ;  /* 0x00011100ff0677ac */ /* 0x000e640008000a00 */
[----:B-1----:R-:W-:-:S04]  /*00d0*/  UISETP.NE.U32.AND UP0, UPT, UR6, URZ, UPT ;  /* 0x000000ff0600728c */ /* 0x002fc8000bf05070 */
[----:B------:R-:W-:-:S09]  /*00e0*/  UISETP.NE.AND.EX UP0, UPT, UR7, URZ, UPT, UP0 ;  /* 0x000000ff0700728c */ /* 0x000fd2000bf05300 */
[----:B------:R-:W-:Y:S05]  /*00f0*/  BRA.U !UP0, `(.L_x_1) ;  /* 0x0000000108107547 */ /* 0x000fea000b800000 */
[----:B------:R-:W1:Y:S02]  /*0100*/  LDC.64 R2, c[0x0][0x888] ;  /* 0x00022200ff027b82 */ /* 0x000e640000000a00 */
[----:B-1----:R1:W5:Y:S01]  /*0110*/  LDG.E R49, desc[UR46][R2.64] ;  /* 0x0000002e02317981 */ /* 0x002362000c1e1900 */
[----:B------:R-:W-:Y:S01]  /*0120*/  HFMA2 R96, -RZ, RZ, 0, 5.9604644775390625e-08 ;  /* 0x00000001ff607431 */ /* 0x000fe200000001ff */
[----:B------:R-:W-:Y:S05]  /*0130*/  BRA `(.L_x_0) ;  /* 0x00000000000c7947 */ /* 0x000fea0003800000 */
.L_x_1:
[----:B------:R-:W1:Y:S01]  /*0140*/  LDCU UR6, c[0x0][0x880] ;  /* 0x00011000ff0677ac */ /* 0x000e620008000800 */
[----:B------:R-:W-:Y:S01]  /*0150*/  HFMA2 R96, -RZ, RZ, 0, 5.9604644775390625e-08 ;  /* 0x00000001ff607431 */ /* 0x000fe200000001ff */
[----:B-1----:R-:W-:-:S07]  /*0160*/  MOV R49, UR6 ;  /* 0x0000000600317c02 */ /* 0x002fce0008000f00 */
.L_x_0:
[----:B------:R-:W2:Y:S02]  /*0170*/  LDCU.64 UR6, c[0x0][0x8b0] ;  /* 0x00011600ff0677ac */ /* 0x000ea40008000a00 */
[----:B--2---:R-:W-:-:S04]  /*0180*/  UISETP.NE.U32.AND UP0, UPT, UR6, URZ, UPT ;  /* 0x000000ff0600728c */ /* 0x004fc8000bf05070 */
[----:B------:R-:W-:-:S09]  /*0190*/  UISETP.NE.AND.EX UP0, UPT, UR7, URZ, UPT, UP0 ;  /* 0x000000ff0700728c */ /* 0x000fd2000bf05300 */
[----:B------:R-:W-:Y:S05]  /*01a0*/  BRA.U UP0, `(.L_x_2) ;  /* 0x0000000100247547 */ /* 0x000fea000b800000 */
[----:B------:R-:W2:Y:S02]  /*01b0*/  LDCU.64 UR6, c[0x0][0x8a8] ;  /* 0x00011500ff0677ac */ /* 0x000ea40008000a00 */
[----:B--2---:R-:W-:-:S04]  /*01c0*/  UISETP.NE.U32.AND UP0, UPT, UR6, URZ, UPT ;  /* 0x000000ff0600728c */ /* 0x004fc8000bf05070 */
[----:B------:R-:W-:-:S09]  /*01d0*/  UISETP.NE.AND.EX UP0, UPT, UR7, URZ, UPT, UP0 ;  /* 0x000000ff0700728c */ /* 0x000fd2000bf05300 */
[----:B------:R-:W-:Y:S05]  /*01e0*/  BRA.U !UP0, `(.L_x_3) ;  /* 0x00000001080c7547 */ /* 0x000fea000b800000 */
[----:B-1----:R-:W1:Y:S02]  /*01f0*/  LDC.64 R2, c[0x0][0x8a8] ;  /* 0x00022a00ff027b82 */ /* 0x002e640000000a00 */
[----:B-1----:R2:W5:Y:S01]  /*0200*/  LDG.E R47, desc[UR46][R2.64] ;  /* 0x0000002e022f7981 */ /* 0x002562000c1e1900 */
[----:B------:R-:W-:Y:S05]  /*0210*/  BRA `(.L_x_2) ;  /* 0x0000000000087947 */ /* 0x000fea0003800000 */
.L_x_3:
[----:B------:R-:W2:Y:S02]  /*0220*/  LDCU UR6, c[0x0][0x8a0] ;  /* 0x00011400ff0677ac */ /* 0x000ea40008000800 */
[----:B--2---:R-:W-:Y:S02]  /*0230*/  MOV R47, UR6 ;  /* 0x00000006002f7c02 */ /* 0x004fe40008000f00 */
.L_x_2:
[----:B------:R-:W-:Y:S01]  /*0240*/  IMAD.U32 R0, RZ, RZ, UR8 ;  /* 0x00000008ff007e24 */ /* 0x000fe2000f8e00ff */
[----:B------:R-:W-:Y:S04]  /*0250*/  BSSY.RECONVERGENT B0, `(.L_x_4) ;  /* 0x000000c000007945 */ /* 0x000fe80003800200 */
[C---:B------:R-:W-:Y:S02]  /*0260*/  ISETP.NE.OR P1, PT, R0.reuse, 0x1, !P5 ;  /* 0x000000010000780c */ /* 0x040fe40006f25670 */
[----:B------:R-:W-:-:S11]  /*0270*/  ISETP.NE.OR P0, PT, R0, 0x3, !P5 ;  /* 0x000000030000780c */ /* 0x000fd60006f05670 */
[----:B------:R-:W-:Y:S05]  /*0280*/  @P1 BRA `(.L_x_5) ;  /* 0x0000000000201947 */ /* 0x000fea0003800000 */
[----:B------:R-:W3:Y:S02]  /*0290*/  LDCU.64 UR6, c[0x0][0x348] ;  /* 0x00006900ff0677ac */ /* 0x000ee40008000a00 */
[----:B---3--:R-:W-:Y:S02]  /*02a0*/  UIADD3 UR10, UP1, UPT, UR6, 0x80, URZ ;  /* 0x00000080060a7890 */ /* 0x008fe4000ff3e0ff */
[----:B------:R-:W-:Y:S02]  /*02b0*/  UIADD3 UR6, UP0, UPT, UR6, 0x180, URZ ;  /* 0x0000018006067890 */ /* 0x000fe4000ff1e0ff */
[----:B------:R-:W-:Y:S02]  /*02c0*/  UIADD3.X UR11, UPT, UPT, URZ, UR7, URZ, UP1, !UPT ;  /* 0x00000007ff0b7290 */ /* 0x000fe40008ffe4ff */
[----:B------:R-:W-:-:S07]  /*02d0*/  UIADD3.X UR7, UPT, UPT, URZ, UR7, URZ, UP0, !UPT ;  /* 0x00000007ff077290 */ /* 0x000fce00087fe4ff */
[----:B------:R3:W-:Y:S02]  /*02e0*/  UTMACCTL.PF [UR10] ;  /* 0x000000000a0079b9 */ /* 0x0007e40008040000 */
[----:B------:R3:W-:Y:S02]  /*02f0*/  UTMACCTL.PF [UR6] ;  /* 0x00000000060079b9 */ /* 0x0007e40008040000 */
[----:B---3--:R-:W-:Y:S01]  /*0300*/  NOP ;  /* 0x0000000000007918 */ /* 0x008fe20000000000 */
.L_x_5:
[----:B------:R-:W-:Y:S05]  /*0310*/  BSYNC.RECONVERGENT B0 ;  /* 0x0000000000007941 */ /* 0x000fea0003800200 */
.L_x_4:
[----:B------:R-:W-:Y:S04]  /*0320*/  BSSY.RECONVERGENT B0, `(.L_x_6) ;  /* 0x000000a000007945 */ /* 0x000fe80003800200 */
        /* <DEDUP_REMOVED lines=9> */
.L_x_7:
[----:B------:R-:W-:Y:S05]  /*03c0*/  BSYNC.RECONVERGENT B0 ;  /* 0x0000000000007941 */ /* 0x000fea0003800200 */
.L_x_6:
[----:B------:R-:W3:Y:S01]  /*03d0*/  LDCU.64 UR6, c[0x0][0x888] ;  /* 0x00011100ff0677ac */ /* 0x000ee20008000a00 */
[----:B------:R-:W-:Y:S02]  /*03e0*/  UISETP.EQ.U32.AND UP1, UPT, UR4, URZ, UPT ;  /* 0x000000ff0400728c */ /* 0x000fe4000bf22070 */
[----:B------:R-:W-:Y:S02]  /*03f0*/  UPLOP3.LUT UP2, UPT, UPT, UPT, UPT, 0x80, 0x8 ;  /* 0x000000000008789c */ /* 0x000fe40003f4f070 */
[----:B---3--:R-:W-:-:S04]  /*0400*/  UISETP.NE.U32.AND UP0, UPT, UR6, URZ, UPT ;  /* 0x000000ff0600728c */ /* 0x008fc8000bf05070 */
[----:B------:R-:W-:-:S04]  /*0410*/  UISETP.NE.AND.EX UP0, UPT, UR7, URZ, UPT, UP0 ;  /* 0x000000ff0700728c */ /* 0x000fc8000bf05300 */
[----:B------:R-:W-:-:S04]  /*0420*/  UISETP.EQ.OR.EX UP3, UPT, UR5, URZ, !UP0, UP1 ;  /* 0x000000ff0500728c */ /* 0x000fc8000c762710 */
[----:B------:R-:W-:-:S05]  /*0430*/  UP2UR UR50, UPR, URZ, 0x8 ;  /* 0x00000008ff327883 */ /* 0x000fca0008000000 */
[----:B------:R-:W-:Y:S07]  /*0440*/  BRA.U !UP3, `(.L_x_8) ;  /* 0x000000010b207547 */ /* 0x000fee000b800000 */
[----:B------:R-:W-:Y:S01]  /*0450*/  UISETP.NE.U32.AND UP2, UPT, UR4, URZ, UPT ;  /* 0x000000ff0400728c */ /* 0x000fe2000bf45070 */
[----:B-----5:R-:W-:Y:S01]  /*0460*/  FSETP.NEU.AND P0, PT, R49, RZ, PT ;  /* 0x000000ff3100720b */ /* 0x020fe20003f0d000 */
[----:B------:R-:W-:Y:S02]  /*0470*/  USEL UR4, URZ, 0xffffffff, UP0 ;  /* 0xffffffffff047887 */ /* 0x000fe40008000000 */
[----:B------:R-:W-:-:S10]  /*0480*/  UISETP.NE.AND.EX UP2, UPT, UR5, URZ, UPT, UP2 ;  /* 0x000000ff0500728c */ /* 0x000fd4000bf45320 */
[----:B------:R-:W-:Y:S01]  /*0490*/  VOTEU.ANY UP1, P0 ;  /* 0x0000000000ff7886 */ /* 0x000fe20000020100 */
[----:B------:R-:W-:-:S04]  /*04a0*/  @!UP2 USEL UR4, URZ, 0xffffffff, UP1 ;  /* 0xffffffffff04a887 */ /* 0x000fc80008800000 */
[----:B------:R-:W-:-:S04]  /*04b0*/  ULOP3.LUT UR4, UR4, 0x1, URZ, 0xc0, !UPT ;  /* 0x0000000104047892 */ /* 0x000fc8000f8ec0ff */
[----:B------:R-:W-:-:S11]  /*04c0*/  UISETP.NE.U32.AND UP2, UPT, UR4, 0x1, UPT ;  /* 0x000000010400788c */ /* 0x000fd6000bf45070 */
.L_x_8:
[----:B-12---:R-:W1:Y:S01]  /*04d0*/  SHFL.IDX PT, R2, R101, RZ, 0x1f ;  /* 0x00001fff65027589 */ /* 0x006e6200000e0000 */
[----:B------:R-:W-:-:S04]  /*04e0*/  UISETP.NE.AND UP1, UPT, UR8, 0x2, UPT ;  /* 0x000000020800788c */ /* 0x000fc8000bf25270 */
[----:B------:R-:W-:Y:S01]  /*04f0*/  USEL UR6, URZ, 0x1, UP1 ;  /* 0x00000001ff067887 */ /* 0x000fe20008800000 */
[----:B-1----:R-:W-:-:S13]  /*0500*/  ISETP.NE.AND P0, PT, R2, RZ, PT ;  /* 0x000000ff0200720c */ /* 0x002fda0003f05270 */
[----:B------:R-:W-:Y:S05]  /*0510*/  @P0 BRA `(.L_x_9) ;  /* 0x0000000000400947 */ /* 0x000fea0003800000 */
[----:B------:R-:W1:Y:S01]  /*0520*/  S2UR UR5, SR_CgaCtaId ;  /* 0x00000000000579c3 */ /* 0x000e620000008800 */
[----:B------:R-:W-:Y:S01]  /*0530*/  UMOV UR7, 0x400 ;  /* 0x0000040000077882 */ /* 0x000fe20000000000 */
[----:B------:R-:W-:Y:S01]  /*0540*/  UMOV UR4, 0x1 ;  /* 0x0000000100047882 */ /* 0x000fe20000000000 */
[----:B------:R-:W-:Y:S01]  /*0550*/  ELECT P0, URZ, PT ;  /* 0x0000000000ff782f */ /* 0x000fe20003800000 */
[----:B------:R-:W-:-:S04]  /*0560*/  UIADD3 UR10, UPT, UPT, -UR4, 0x100000, URZ ;  /* 0x00100000040a7890 */ /* 0x000fc8000fffe1ff */
[----:B------:R-:W-:Y:S02]  /*0570*/  USHF.L.U32 UR11, UR10, 0xb, URZ ;  /* 0x0000000b0a0b7899 */ /* 0x000fe400080006ff */
[----:B------:R-:W-:Y:S02]  /*0580*/  USHF.L.U32 UR10, UR10, 0x1, URZ ;  /* 0x000000010a0a7899 */ /* 0x000fe400080006ff */
[----:B-1----:R-:W-:Y:S01]  /*0590*/  ULEA UR5, UR5, UR7, 0x18 ;  /* 0x0000000705057291 */ /* 0x002fe2000f8ec0ff */
[----:B------:R-:W1:Y:S11]  /*05a0*/  FENCE.VIEW.ASYNC.S ;  /* 0x00000000000073c6 */ /* 0x000e760000000000 */
[----:B-1----:R1:W2:Y:S01]  /*05b0*/  SYNCS.EXCH.64 URZ, [UR5], UR10 ;  /* 0x0000000a05ff75b2 */ /* 0x0022a20008000100 */
[----:B------:R1:W3:Y:S01]  /*05c0*/  SYNCS.EXCH.64 URZ, [UR5+0x18], UR10 ;  /* 0x0000180a05ff75b2 */ /* 0x0002e20008000100 */
[----:B------:R1:W4:Y:S01]  /*05d0*/  SYNCS.EXCH.64 URZ, [UR5+0x8], UR10 ;  /* 0x0000080a05ff75b2 */ /* 0x0003220008000100 */
[----:B------:R1:W1:Y:S01]  /*05e0*/  SYNCS.EXCH.64 URZ, [UR5+0x20], UR10 ;  /* 0x0000200a05ff75b2 */ /* 0x0002620008000100 */
[----:B------:R1:W1:Y:S01]  /*05f0*/  SYNCS.EXCH.64 URZ, [UR5+0x10], UR10 ;  /* 0x0000100a05ff75b2 */ /* 0x0002620008000100 */
[----:B------:R1:W1:Y:S01]  /*0600*/  SYNCS.EXCH.64 URZ, [UR5+0x28], UR10 ;  /* 0x0000280a05ff75b2 */ /* 0x0002620008000100 */
[----:B------:R-:W-:Y:S01]  /*0610*/  NOP ;  /* 0x0000000000007918 */ /* 0x000fe20000000000 */
.L_x_9:
[----:B------:R-:W2:Y:S01]  /*0620*/  SHFL.IDX PT, R2, R101, RZ, 0x1f ;  /* 0x00001fff65027589 */ /* 0x000ea200000e0000 */
[----:B------:R-:W-:Y:S01]  /*0630*/  NOP ;  /* 0x0000000000007918 */ /* 0x000fe20000000000 */
[----:B--2---:R-:W-:-:S13]  /*0640*/  ISETP.NE.AND P0, PT, R2, 0x1, PT ;  /* 0x000000010200780c */ /* 0x004fda0003f05270 */
[----:B------:R-:W-:Y:S05]  /*0650*/  @P0 BRA `(.L_x_10) ;  /* 0x0000000000580947 */ /* 0x000fea0003800000 */
[----:B------:R-:W2:Y:S01]  /*0660*/  S2UR UR7, SR_CgaCtaId ;  /* 0x00000000000779c3 */ /* 0x000ea20000008800 */
[----:B------:R-:W-:Y:S01]  /*0670*/  UMOV UR9, 0x400 ;  /* 0x0000040000097882 */ /* 0x000fe20000000000 */
[----:B-1----:R-:W-:Y:S01]  /*0680*/  UMOV UR5, 0x20 ;  /* 0x0000002000057882 */ /* 0x002fe20000000000 */
[----:B------:R-:W-:Y:S01]  /*0690*/  UMOV UR4, 0x80 ;  /* 0x0000008000047882 */ /* 0x000fe20000000000 */
[----:B------:R-:W-:-:S04]  /*06a0*/  UIADD3 UR10, UPT, UPT, -UR5, 0x100000, URZ ;  /* 0x00100000050a7890 */ /* 0x000fc8000fffe1ff */
[----:B------:R-:W-:Y:S02]  /*06b0*/  USHF.L.U32 UR11, UR10, 0xb, URZ ;  /* 0x0000000b0a0b7899 */ /* 0x000fe400080006ff */
[----:B------:R-:W-:Y:S02]  /*06c0*/  USHF.L.U32 UR10, UR10, 0x1, URZ ;  /* 0x000000010a0a7899 */ /* 0x000fe400080006ff */
[----:B------:R-:W-:-:S04]  /*06d0*/  UIADD3 UR4, UPT, UPT, -UR4, 0x100000, URZ ;  /* 0x0010000004047890 */ /* 0x000fc8000fffe1ff */
[----:B------:R-:W-:Y:S02]  /*06e0*/  USHF.L.U32 UR5, UR4, 0xb, URZ ;  /* 0x0000000b04057899 */ /* 0x000fe400080006ff */
[----:B------:R-:W-:Y:S01]  /*06f0*/  USHF.L.U32 UR4, UR4, 0x1, URZ ;  /* 0x0000000104047899 */ /* 0x000fe200080006ff */
[----:B------:R-:W-:Y:S01]  /*0700*/  ELECT P0, URZ, PT ;  /* 0x0000000000ff782f */ /* 0x000fe20003800000 */
[----:B--2---:R-:W-:Y:S01]  /*0710*/  ULEA UR7, UR7, UR9, 0x18 ;  /* 0x0000000907077291 */ /* 0x004fe2000f8ec0ff */
[----:B------:R-:W1:Y:S11]  /*0720*/  FENCE.VIEW.ASYNC.S ;  /* 0x00000000000073c6 */ /* 0x000e760000000000 */
[----:B-1----:R2:W1:Y:S01]  /*0730*/  SYNCS.EXCH.64 URZ, [UR7+0x30], UR10 ;  /* 0x0000300a07ff75b2 */ /* 0x0024620008000100 */
[----:B------:R2:W1:Y:S01]  /*0740*/  SYNCS.EXCH.64 URZ, [UR7+0x50], UR4 ;  /* 0x0000500407ff75b2 */ /* 0x0004620008000100 */
[----:B------:R2:W1:Y:S01]  /*0750*/  SYNCS.EXCH.64 URZ, [UR7+0x38], UR10 ;  /* 0x0000380a07ff75b2 */ /* 0x0004620008000100 */
[----:B------:R2:W1:Y:S01]  /*0760*/  SYNCS.EXCH.64 URZ, [UR7+0x58], UR4 ;  /* 0x0000580407ff75b2 */ /* 0x0004620008000100 */
[----:B------:R2:W1:Y:S01]  /*0770*/  SYNCS.EXCH.64 URZ, [UR7+0x40], UR10 ;  /* 0x0000400a07ff75b2 */ /* 0x0004620008000100 */
[----:B------:R2:W1:Y:S01]  /*0780*/  SYNCS.EXCH.64 URZ, [UR7+0x60], UR4 ;  /* 0x0000600407ff75b2 */ /* 0x0004620008000100 */
[----:B------:R2:W1:Y:S01]  /*0790*/  SYNCS.EXCH.64 URZ, [UR7+0x48], UR10 ;  /* 0x0000480a07ff75b2 */ /* 0x0004620008000100 */
[----:B------:R2:W1:Y:S02]  /*07a0*/  SYNCS.EXCH.64 URZ, [UR7+0x68], UR4 ;  /* 0x0000680407ff75b2 */ /* 0x0004640008000100 */
[----:B--2---:R-:W-:Y:S01]  /*07b0*/  NOP ;  /* 0x0000000000007918 */ /* 0x004fe20000000000 */
.L_x_10:
[----:B------:R-:W2:Y:S01]  /*07c0*/  SHFL.IDX PT, R2, R101, RZ, 0x1f ;  /* 0x00001fff65027589 */ /* 0x000ea200000e0000 */
[----:B------:R-:W-:Y:S01]  /*07d0*/  NOP ;  /* 0x0000000000007918 */ /* 0x000fe20000000000 */
[----:B--2---:R-:W-:-:S13]  /*07e0*/  ISETP.NE.AND P0, PT, R2, 0x3, PT ;  /* 0x000000030200780c */ /* 0x004fda0003f05270 */
[----:B------:R-:W-:Y:S05]  /*07f0*/  @P0 BRA `(.L_x_11) ;  /* 0x0000000000300947 */ /* 0x000fea0003800000 */
[----:B-1----:R-:W1:Y:S01]  /*0800*/  S2UR UR5, SR_CgaCtaId ;  /* 0x00000000000579c3 */ /* 0x002e620000008800 */
        /* <DEDUP_REMOVED lines=8> */
[----:B-1----:R2:W1:Y:S01]  /*0890*/  SYNCS.EXCH.64 URZ, [UR5+0x70], UR10 ;  /* 0x0000700a05ff75b2 */ /* 0x0024620008000100 */
[----:B------:R2:W1:Y:S02]  /*08a0*/  SYNCS.EXCH.64 URZ, [UR5+0x78], UR10 ;  /* 0x0000780a05ff75b2 */ /* 0x0004640008000100 */
[----:B--2---:R-:W-:Y:S01]  /*08b0*/  NOP ;  /* 0x0000000000007918 */ /* 0x004fe20000000000 */
.L_x_11:
[----:B------:R-:W2:Y:S01]  /*08c0*/  SHFL.IDX PT, R2, R101, RZ, 0x1f ;  /* 0x00001fff65027589 */ /* 0x000ea200000e0000 */
[----:B------:R-:W-:Y:S01]  /*08d0*/  NOP ;  /* 0x0000000000007918 */ /* 0x000fe20000000000 */
[----:B--2---:R-:W-:-:S13]  /*08e0*/  ISETP.NE.AND P0, PT, R2, 0x4, PT ;  /* 0x000000040200780c */ /* 0x004fda0003f05270 */
[----:B------:R-:W-:Y:S05]  /*08f0*/  @P0 BRA `(.L_x_12) ;  /* 0x00000000004c0947 */ /* 0x000fea0003800000 */
[----:B-1----:R-:W1:Y:S01]  /*0900*/  S2UR UR5, SR_CgaCtaId ;  /* 0x00000000000579c3 */ /* 0x002e620000008800 */
[----:B------:R-:W-:Y:S01]  /*0910*/  UMOV UR9, 0x100 ;  /* 0x0000010000097882 */ /* 0x000fe20000000000 */
[----:B------:R-:W-:Y:S01]  /*0920*/  UMOV UR7, 0x400 ;  /* 0x0000040000077882 */ /* 0x000fe20000000000 */
[----:B------:R-:W-:Y:S01]  /*0930*/  USEL UR9, UR9, 0xe0, UP2 ;  /* 0x000000e009097887 */ /* 0x000fe20009000000 */
[----:B------:R-:W-:Y:S01]  /*0940*/  UMOV UR4, 0x1 ;  /* 0x0000000100047882 */ /* 0x000fe20000000000 */
[----:B------:R-:W-:Y:S01]  /*0950*/  ELECT P0, URZ, PT ;  /* 0x0000000000ff782f */ /* 0x000fe20003800000 */
[----:B------:R-:W-:-:S04]  /*0960*/  UIADD3 UR10, UPT, UPT, -UR4, 0x100000, URZ ;  /* 0x00100000040a7890 */ /* 0x000fc8000fffe1ff */
[----:B------:R-:W-:Y:S02]  /*0970*/  USHF.L.U32 UR11, UR10, 0xb, URZ ;  /* 0x0000000b0a0b7899 */ /* 0x000fe400080006ff */
[----:B------:R-:W-:Y:S02]  /*0980*/  USHF.L.U32 UR10, UR10, 0x1, URZ ;  /* 0x000000010a0a7899 */ /* 0x000fe400080006ff */
[----:B------:R-:W-:-:S04]  /*0990*/  UIADD3 UR12, UPT, UPT, -UR9, 0x100000, URZ ;  /* 0x00100000090c7890 */ /* 0x000fc8000fffe1ff */
[----:B------:R-:W-:Y:S02]  /*09a0*/  USHF.L.U32 UR13, UR12, 0xb, URZ ;  /* 0x0000000b0c0d7899 */ /* 0x000fe400080006ff */
[----:B------:R-:W-:Y:S02]  /*09b0*/  USHF.L.U32 UR12, UR12, 0x1, URZ ;  /* 0x000000010c0c7899 */ /* 0x000fe400080006ff */
[----:B-1----:R-:W-:Y:S01]  /*09c0*/  ULEA UR5, UR5, UR7, 0x18 ;  /* 0x0000000705057291 */ /* 0x002fe2000f8ec0ff */
[----:B------:R-:W1:Y:S11]  /*09d0*/  FENCE.VIEW.ASYNC.S ;  /* 0x00000000000073c6 */ /* 0x000e760000000000 */
[----:B-1----:R2:W1:Y:S01]  /*09e0*/  SYNCS.EXCH.64 URZ, [UR5+0x80], UR10 ;  /* 0x0000800a05ff75b2 */ /* 0x0024620008000100 */
[----:B------:R2:W1:Y:S01]  /*09f0*/  SYNCS.EXCH.64 URZ, [UR5+0x90], UR12 ;  /* 0x0000900c05ff75b2 */ /* 0x0004620008000100 */
[----:B------:R2:W1:Y:S01]  /*0a00*/  SYNCS.EXCH.64 URZ, [UR5+0x88], UR10 ;  /* 0x0000880a05ff75b2 */ /* 0x0004620008000100 */
[----:B------:R2:W1:Y:S02]  /*0a10*/  SYNCS.EXCH.64 URZ, [UR5+0x98], UR12 ;  /* 0x0000980c05ff75b2 */ /* 0x0004640008000100 */
[----:B--2---:R-:W-:Y:S01]  /*0a20*/  NOP ;  /* 0x0000000000007918 */ /* 0x004fe20000000000 */
.L_x_12:
        /* <DEDUP_REMOVED lines=26> */
.L_x_13:
        /* <DEDUP_REMOVED lines=18> */
.L_x_14:
[----:B-1----:R-:W1:Y:S01]  /*0cf0*/  S2UR UR5, SR_CTAID.X ;  /* 0x00000000000579c3 */ /* 0x002e620000002500 */
[----:B------:R-:W-:-:S05]  /*0d00*/  CS2R.32 R95, SR_CgaSize ;  /* 0x00000000005f7805 */ /* 0x000fca0000008a00 */
[----:B------:R-:W-:-:S05]  /*0d10*/  IMAD R95, R95, -0xa0, RZ ;  /* 0xffffff605f5f7824 */ /* 0x000fca00078e02ff */
[----:B------:R-:W-:-:S14]  /*0d20*/  R2UR UR9, R95 ;  /* 0x000000005f0972ca */ /* 0x000fdc00000e0000 */
[----:B------:R-:W2:Y:S01]  /*0d30*/  LDCU UR9, c[0x0][UR9+0x2b0] ;  /* 0x00005600090977ac */ /* 0x000ea20008000800 */
[----:B------:R-:W-:Y:S01]  /*0d40*/  NOP ;  /* 0x0000000000007918 */ /* 0x000fe20000000000 */
[----:B------:R-:W-:-:S05]  /*0d50*/  CS2R.32 R95, SR_CgaSize ;  /* 0x00000000005f7805 */ /* 0x000fca0000008a00 */
[----:B------:R-:W-:-:S05]  /*0d60*/  IMAD R95, R95, -0xa0, RZ ;  /* 0xffffff605f5f7824 */ /* 0x000fca00078e02ff */
[----:B------:R-:W-:-:S14]  /*0d70*/  R2UR UR7, R95 ;  /* 0x000000005f0772ca */ /* 0x000fdc00000e0000 */
[----:B------:R-:W3:Y:S01]  /*0d80*/  LDCU UR7, c[0x0][UR7+0x2b4] ;  /* 0x00005680070777ac */ /* 0x000ee20008000800 */
[----:B------:R-:W4:Y:S08]  /*0d90*/  S2UR UR4, SR_CTAID.Y ;  /* 0x00000000000479c3 */ /* 0x000f300000002600 */
[----:B------:R-:W3:Y:S01]  /*0da0*/  LDC R10, c[0x0][0xb24] ;  /* 0x0002c900ff0a7b82 */ /* 0x000ee20000000800 */
[----:B-1----:R-:W-:-:S02]  /*0db0*/  I2FP.F32.U32 R95, UR5 ;  /* 0x00000005005f7c45 */ /* 0x002fc40008201000 */
[----:B------:R-:W-:-:S05]  /*0dc0*/  CS2R.32 R3, SR_CgaSize ;  /* 0x0000000000037805 */ /* 0x000fca0000008a00 */
[----:B------:R-:W-:-:S06]  /*0dd0*/  IMAD R3, R3, -0xa0, RZ ;  /* 0xffffff6003037824 */ /* 0x000fcc00078e02ff */
[----:B------:R-:W1:Y:S01]  /*0de0*/  LDC R3, c[0x0][R3+0x2a0] ;  /* 0x0000a80003037b82 */ /* 0x000e620000000800 */
[----:B------:R-:W-:Y:S01]  /*0df0*/  MOV R15, UR5 ;  /* 0x00000005000f7c02 */ /* 0x000fe20008000f00 */
[----:B--2---:R-:W-:Y:S01]  /*0e00*/  FMUL R95, R95, UR9 ;  /* 0x000000095f5f7c20 */ /* 0x004fe20008400000 */
[----:B----4-:R-:W-:Y:S02]  /*0e10*/  I2FP.F32.U32 R94, UR4 ;  /* 0x00000004005e7c45 */ /* 0x010fe40008201000 */
[----:B------:R-:W-:-:S05]  /*0e20*/  CS2R.32 R2, SR_CgaSize ;  /* 0x0000000000027805 */ /* 0x000fca0000008a00 */
[----:B------:R-:W-:-:S06]  /*0e30*/  IMAD R2, R2, -0xa0, RZ ;  /* 0xffffff6002027824 */ /* 0x000fcc00078e02ff */
[----:B------:R-:W2:Y:S01]  /*0e40*/  LDC R2, c[0x0][R2+0x2a4] ;  /* 0x0000a90002027b82 */ /* 0x000ea20000000800 */
[----:B------:R-:W-:Y:S01]  /*0e50*/  MOV R14, UR4 ;  /* 0x00000004000e7c02 */ /* 0x000fe20008000f00 */
[----:B------:R-:W4:Y:S01]  /*0e60*/  F2I.U32.TRUNC.NTZ R95, R95 ;  /* 0x0000005f005f7305 */ /* 0x000f22000020f000 */
[----:B---3--:R-:W-:-:S05]  /*0e70*/  FMUL R94, R94, UR7 ;  /* 0x000000075e5e7c20 */ /* 0x008fca0008400000 */
[----:B------:R-:W-:Y:S01]  /*0e80*/  BAR.SYNC.DEFER_BLOCKING 0x0 ;  /* 0x0000000000007b1d */ /* 0x000fe20000010000 */
[----:B------:R-:W-:-:S05]  /*0e90*/  ISETP.GE.AND P0, PT, R10, 0x1, PT ;  /* 0x000000010a00780c */ /* 0x000fca0003f06270 */
[----:B------:R-:W3:Y:S02]  /*0ea0*/  F2I.U32.TRUNC.NTZ R94, R94 ;  /* 0x0000005e005e7305 */ /* 0x000ee4000020f000 */
[----:B------:R-:W2:Y:S01]  /*0eb0*/  S2UR UR36, SR_CTAID.Z ;  /* 0x00000000002479c3 */ /* 0x000ea20000002700 */
[----:B----4-:R-:W-:-:S05]  /*0ec0*/  IADD3 R95, PT, PT, -R95, RZ, RZ ;  /* 0x000000ff5f5f7210 */ /* 0x010fca0007ffe1ff */
[----:B-1----:R-:W-:Y:S01]  /*0ed0*/  IMAD R95, R3, R95, UR5 ;  /* 0x00000005035f7e24 */ /* 0x002fe2000f8e025f */
[----:B---3--:R-:W-:-:S05]  /*0ee0*/  IADD3 R94, PT, PT, -R94, RZ, RZ ;  /* 0x000000ff5e5e7210 */ /* 0x008fca0007ffe1ff */
[----:B--2---:R-:W-:Y:S01]  /*0ef0*/  IMAD R94, R2, R94, UR4 ;  /* 0x00000004025e7e24 */ /* 0x004fe2000f8e025e */
[----:B------:R-:W-:Y:S06]  /*0f00*/  @!P0 BRA `(.L_x_15) ;  /* 0x0000000000b88947 */ /* 0x000fec0003800000 */
[----:B------:R-:W1:Y:S01]  /*0f10*/  LDC.64 R4, c[0x0][0xb18] ;  /* 0x0002c600ff047b82 */ /* 0x000e620000000a00 */
[----:B------:R-:W-:-:S07]  /*0f20*/  ISETP.NE.AND P0, PT, R10, 0x1, PT ;  /* 0x000000010a00780c */ /* 0x000fce0003f05270 */
[----:B------:R-:W2:Y:S08]  /*0f30*/  LDC R9, c[0x0][0xb0c] ;  /* 0x0002c300ff097b82 */ /* 0x000eb00000000800 */
[----:B------:R-:W3:Y:S08]  /*0f40*/  LDC R12, c[0x0][0x370] ;  /* 0x0000dc00ff0c7b82 */ /* 0x000ef00000000800 */
[----:B------:R-:W4:Y:S01]  /*0f50*/  LDC R11, c[0x0][0x374] ;  /* 0x0000dd00ff0b7b82 */ /* 0x000f220000000800 */
[----:B-1----:R-:W-:-:S07]  /*0f60*/  ISETP.NE.AND P1, PT, R4, 0x1, PT ;  /* 0x000000010400780c */ /* 0x002fce0003f25270 */
[----:B------:R-:W3:Y:S01]  /*0f70*/  LDC.64 R6, c[0x0][0xb10] ;  /* 0x0002c400ff067b82 */ /* 0x000ee20000000a00 */
[----:B--2---:R-:W-:-:S07]  /*0f80*/  ISETP.NE.AND P2, PT, R9, 0x1, PT ;  /* 0x000000010900780c */ /* 0x004fce0003f45270 */
[----:B------:R-:W1:Y:S08]  /*0f90*/  LDC R8, c[0x0][0xb20] ;  /* 0x0002c800ff087b82 */ /* 0x000e700000000800 */
[----:B------:R-:W2:Y:S01]  /*0fa0*/  LDC.64 R2, c[0x0][0xb28] ;  /* 0x0002ca00ff027b82 */ /* 0x000ea20000000a00 */
[----:B----4-:R-:W-:-:S04]  /*0fb0*/  IMAD.HI.U32 R13, R11, R5, RZ ;  /* 0x000000050b0d7227 */ /* 0x010fc800078e00ff */
[----:B------:R-:W-:-:S04]  /*0fc0*/  IMAD.HI.U32 R5, R14, R5, RZ ;  /* 0x000000050e057227 */ /* 0x000fc800078e00ff */
[----:B---3--:R-:W-:-:S05]  /*0fd0*/  IMAD.HI.U32 R16, R12, R6, RZ ;  /* 0x000000060c107227 */ /* 0x008fca00078e00ff */
[-C--:B------:R-:W-:Y:S01]  /*0fe0*/  @P2 SHF.R.U32.HI R12, RZ, R7.reuse, R16 ;  /* 0x00000007ff0c2219 */ /* 0x080fe20000011610 */
[----:B------:R-:W-:Y:S01]  /*0ff0*/  IMAD.HI.U32 R16, R15, R6, RZ ;  /* 0x000000060f107227 */ /* 0x000fe200078e00ff */
[-C--:B-1----:R-:W-:Y:S02]  /*1000*/  @P1 SHF.R.U32.HI R11, RZ, R8.reuse, R13 ;  /* 0x00000008ff0b1219 */ /* 0x082fe4000001160d */
[----:B------:R-:W-:Y:S02]  /*1010*/  SHF.R.U32.HI R5, RZ, R8, R5 ;  /* 0x00000008ff057219 */ /* 0x000fe40000011605 */
[----:B------:R-:W-:Y:S02]  /*1020*/  SHF.R.U32.HI R16, RZ, R7, R16 ;  /* 0x00000007ff107219 */ /* 0x000fe40000011610 */
[----:B------:R-:W-:Y:S01]  /*1030*/  SEL R5, R14, R5, !P1 ;  /* 0x000000050e057207 */ /* 0x000fe20004800000 */
[----:B--2---:R-:W-:Y:S01]  /*1040*/  IMAD.HI.U32 R13, R11, R2, RZ ;  /* 0x000000020b0d7227 */ /* 0x004fe200078e00ff */
[----:B------:R-:W-:-:S03]  /*1050*/  SEL R16, R15, R16, !P2 ;  /* 0x000000100f107207 */ /* 0x000fc60005000000 */
[----:B------:R-:W-:Y:S01]  /*1060*/  IMAD.HI.U32 R6, R12, R2, RZ ;  /* 0x000000020c067227 */ /* 0x000fe200078e00ff */
[----:B------:R-:W-:-:S04]  /*1070*/  @P0 SHF.R.U32.HI R11, RZ, R3, R13 ;  /* 0x00000003ff0b0219 */ /* 0x000fc8000001160d */
[----:B------:R-:W-:Y:S01]  /*1080*/  @P0 SHF.R.U32.HI R12, RZ, R3, R6 ;  /* 0x00000003ff0c0219 */ /* 0x000fe20000011606 */
[----:B------:R-:W-:-:S04]  /*1090*/  IMAD R11, R11, R10, RZ ;  /* 0x0000000a0b0b7224 */ /* 0x000fc800078e02ff */
[----:B------:R-:W-:Y:S01]  /*10a0*/  IMAD R6, R12, R10, RZ ;  /* 0x0000000a0c067224 */ /* 0x000fe200078e02ff */
[----:B------:R-:W-:-:S04]  /*10b0*/  ISETP.GE.AND P1, PT, R5, R11, PT ;  /* 0x0000000b0500720c */ /* 0x000fc80003f26270 */
[----:B------:R-:W-:Y:S01]  /*10c0*/  ISETP.GE.OR P1, PT, R16, R6, P1 ;  /* 0x000000061000720c */ /* 0x000fe20000f26670 */
[----:B------:R-:W-:-:S05]  /*10d0*/  IMAD.HI.U32 R6, R5, R2, RZ ;  /* 0x0000000205067227 */ /* 0x000fca00078e00ff */
[----:B------:R-:W-:-:S04]  /*10e0*/  SHF.R.U32.HI R6, RZ, R3, R6 ;  /* 0x00000003ff067219 */ /* 0x000fc80000011606 */
[----:B------:R-:W-:-:S03]  /*10f0*/  SEL R6, R5, R6, !P0 ;  /* 0x0000000605067207 */ /* 0x000fc60004000000 */
[----:B------:R-:W-:Y:S01]  /*1100*/  @!P1 IMAD.HI.U32 R7, R16, R2, RZ ;  /* 0x0000000210079227 */ /* 0x000fe200078e00ff */
[----:B------:R-:W-:-:S04]  /*1110*/  IADD3 R2, PT, PT, -R6, RZ, RZ ;  /* 0x000000ff06027210 */ /* 0x000fc80007ffe1ff */
[----:B------:R-:W-:Y:S01]  /*1120*/  @!P1 SHF.R.U32.HI R3, RZ, R3, R7 ;  /* 0x00000003ff039219 */ /* 0x000fe20000011607 */
[----:B------:R-:W-:Y:S01]  /*1130*/  IMAD R2, R10, R2, R5 ;  /* 0x000000020a027224 */ /* 0x000fe200078e0205 */
[----:B------:R-:W-:Y:S02]  /*1140*/  IADD3 R7, PT, PT, -R5, RZ, RZ ;  /* 0x000000ff05077210 */ /* 0x000fe40007ffe1ff */
[----:B------:R-:W-:-:S03]  /*1150*/  @!P1 SEL R3, R16, R3, !P0 ;  /* 0x0000000310039207 */ /* 0x000fc60004000000 */
[----:B------:R-:W-:Y:S02]  /*1160*/  IMAD R7, R4, R7, R14 ;  /* 0x0000000704077224 */ /* 0x000fe400078e020e */
[--C-:B------:R-:W-:Y:S02]  /*1170*/  @!P1 IMAD.IADD R6, R6, 0x1, -R3.reuse ;  /* 0x0000000106069824 */ /* 0x100fe400078e0a03 */
[----:B------:R-:W-:Y:S01]  /*1180*/  @!P1 IMAD R3, R2, R12, R3 ;  /* 0x0000000c02039224 */ /* 0x000fe200078e0203 */
[----:B------:R-:W-:Y:S01]  /*1190*/  IADD3 R2, PT, PT, -R16, RZ, RZ ;  /* 0x000000ff10027210 */ /* 0x000fe20007ffe1ff */
[----:B------:R-:W-:Y:S02]  /*11a0*/  @!P1 IMAD R5, R6, R10, R16 ;  /* 0x0000000a06059224 */ /* 0x000fe400078e0210 */
[----:B------:R-:W-:Y:S02]  /*11b0*/  @!P1 IMAD.MOV.U32 R16, RZ, RZ, R3 ;  /* 0x000000ffff109224 */ /* 0x000fe400078e0003 */
[----:B------:R-:W-:-:S02]  /*11c0*/  IMAD R2, R9, R2, R15 ;  /* 0x0000000209027224 */ /* 0x000fc400078e020f */
[----:B------:R-:W-:Y:S02]  /*11d0*/  IMAD R14, R5, R4, R7 ;  /* 0x00000004050e7224 */ /* 0x000fe400078e0207 */
[----:B------:R-:W-:Y:S02]  /*11e0*/  IMAD R15, R16, R9, R2 ;  /* 0x00000009100f7224 */ /* 0x000fe400078e0202 */
.L_x_15:
[----:B------:R-:W1:Y:S01]  /*11f0*/  LDCU UR4, c[0x0][0xb30] ;  /* 0x00016600ff0477ac */ /* 0x000e620008000800 */
[----:B------:R-:W2:Y:S08]  /*1200*/  S2UR UR37, SR_CgaCtaId ;  /* 0x00000000002579c3 */ /* 0x000eb00000008800 */
[----:B------:R-:W3:Y:S01]  /*1210*/  LDC R40, c[0x0][0xb24] ;  /* 0x0002c900ff287b82 */ /* 0x000ee20000000800 */
[----:B-1----:R-:W-:-:S09]  /*1220*/  UISETP.NE.AND UP1, UPT, UR4, 0x1, UPT ;  /* 0x000000010400788c */ /* 0x002fd2000bf25270 */
[----:B--2---:R-:W-:Y:S05]  /*1230*/  BRA.U UP1, `(.L_x_16) ;  /* 0x0000000101407547 */ /* 0x004fea000b800000 */
[----:B------:R-:W1:Y:S08]  /*1240*/  LDC.64 R4, c[0x0][0xb10] ;  /* 0x0002c400ff047b82 */ /* 0x000e700000000a00 */
[----:B------:R-:W2:Y:S08]  /*1250*/  LDC.64 R2, c[0x0][0xb18] ;  /* 0x0002c600ff027b82 */ /* 0x000eb00000000a00 */
[----:B------:R-:W4:Y:S08]  /*1260*/  LDC R6, c[0x0][0xb20] ;  /* 0x0002c800ff067b82 */ /* 0x000f300000000800 */
[----:B------:R-:W3:Y:S01]  /*1270*/  LDC R7, c[0x0][0xb0c] ;  /* 0x0002c300ff077b82 */ /* 0x000ee20000000800 */
[----:B-1----:R-:W-:-:S05]  /*1280*/  IMAD.HI.U32 R4, R15, R4, RZ ;  /* 0x000000040f047227 */ /* 0x002fca00078e00ff */
[----:B------:R-:W-:Y:S01]  /*1290*/  SHF.R.U32.HI R4, RZ, R5, R4 ;  /* 0x00000005ff047219 */ /* 0x000fe20000011604 */
[----:B--2---:R-:W-:Y:S01]  /*12a0*/  IMAD.HI.U32 R3, R14, R3, RZ ;  /* 0x000000030e037227 */ /* 0x004fe200078e00ff */
[----:B------:R-:W-:-:S04]  /*12b0*/  ISETP.NE.AND P0, PT, R2, 0x1, PT ;  /* 0x000000010200780c */ /* 0x000fc80003f05270 */
[----:B----4-:R-:W-:-:S04]  /*12c0*/  SHF.R.U32.HI R3, RZ, R6, R3 ;  /* 0x00000006ff037219 */ /* 0x010fc80000011603 */
[----:B------:R-:W-:Y:S02]  /*12d0*/  SEL R3, R14, R3, !P0 ;  /* 0x000000030e037207 */ /* 0x000fe40004000000 */
[----:B---3--:R-:W-:-:S04]  /*12e0*/  ISETP.NE.AND P1, PT, R7, 0x1, PT ;  /* 0x000000010700780c */ /* 0x008fc80003f25270 */
[----:B------:R-:W-:-:S05]  /*12f0*/  SEL R4, R15, R4, !P1 ;  /* 0x000000040f047207 */ /* 0x000fca0004800000 */
[----:B------:R-:W-:Y:S02]  /*1300*/  IMAD.IADD R5, R3, 0x1, -R4 ;  /* 0x0000000103057824 */ /* 0x000fe400078e0a04 */
[----:B------:R-:W-:Y:S02]  /*1310*/  IMAD.IADD R3, R4, 0x1, -R3 ;  /* 0x0000000104037824 */ /* 0x000fe400078e0a03 */
[----:B------:R-:W-:Y:S02]  /*1320*/  IMAD R15, R5, R7, R15 ;  /* 0x00000007050f7224 */ /* 0x000fe400078e020f */
[----:B------:R-:W-:-:S07]  /*1330*/  IMAD R14, R3, R2, R14 ;  /* 0x00000002030e7224 */ /* 0x000fce00078e020e */
.L_x_16:
[----:B------:R-:W-:Y:S01]  /*1340*/  BAR.SYNC.DEFER_BLOCKING 0x0 ;  /* 0x0000000000007b1d */ /* 0x000fe20000010000 */
[----:B------:R-:W-:Y:S01]  /*1350*/  UISETP.NE.AND UP1, UPT, UR8, 0x2, UPT ;  /* 0x000000020800788c */ /* 0x000fe2000bf25270 */
[----:B------:R-:W-:Y:S02]  /*1360*/  ISETP.NE.OR P5, PT, R0, 0x2, !P5 ;  /* 0x000000020000780c */ /* 0x000fe40006fa5670 */
[----:B------:R-:W-:-:S06]  /*1370*/  LOP3.LUT R2, R108, 0x1f, RZ, 0xc0, !PT ;  /* 0x0000001f6c027812 */ /* 0x000fcc00078ec0ff */
[----:B------:R-:W-:Y:S05]  /*1380*/  BRA.U UP1, `(.L_x_17) ;  /* 0x0000001101387547 */ /* 0x000fea000b800000 */
[----:B------:R-:W1:Y:S01]  /*1390*/  LDCU UR13, c[0x0][0x38c] ;  /* 0x00007180ff0d77ac */ /* 0x000e620008000800 */
[----:B------:R-:W2:Y:S01]  /*13a0*/  LDC R8, c[0x0][0x370] ;  /* 0x0000dc00ff087b82 */ /* 0x000ea20000000800 */
[----:B------:R-:W-:Y:S01]  /*13b0*/  PLOP3.LUT P1, PT, PT, PT, UP2, 0x80, 0x8 ;  /* 0x000000000008781c */ /* 0x000fe20003f2f028 */
[----:B------:R-:W-:Y:S01]  /*13c0*/  IMAD.MOV.U32 R17, RZ, RZ, 0x1 ;  /* 0x00000001ff117424 */ /* 0x000fe200078e00ff */
[----:B------:R-:W-:Y:S01]  /*13d0*/  ISETP.EQ.OR P4, PT, R2, RZ, P5 ;  /* 0x000000ff0200720c */ /* 0x000fe20002f82670 */
[----:B------:R-:W-:Y:S01]  /*13e0*/  IMAD.MOV.U32 R16, RZ, RZ, RZ ;  /* 0x000000ffff107224 */ /* 0x000fe200078e00ff */
[----:B------:R-:W-:Y:S02]  /*13f0*/  PLOP3.LUT P1, PT, P1, PT, PT, 0x8, 0x80 ;  /* 0x000000000080781c */ /* 0x000fe40000f2e170 */
[----:B------:R-:W-:Y:S01]  /*1400*/  CS2R R12, SRZ ;  /* 0x00000000000c7805 */ /* 0x000fe2000001ff00 */
[----:B------:R-:W-:Y:S01]  /*1410*/  IMAD.MOV.U32 R11, RZ, RZ, 0x1 ;  /* 0x00000001ff0b7424 */ /* 0x000fe200078e00ff */
[----:B------:R-:W4:Y:S01]  /*1420*/  LDC R0, c[0x0][0x374] ;  /* 0x0000dd00ff007b82 */ /* 0x000f220000000800 */
[----:B------:R-:W2:Y:S01]  /*1430*/  LDCU.64 UR22, c[0x0][0x348] ;  /* 0x00006900ff1677ac */ /* 0x000ea20008000a00 */
[----:B------:R-:W-:Y:S01]  /*1440*/  UMOV UR6, URZ ;  /* 0x000000ff00067c82 */ /* 0x000fe20008000000 */
[----:B-1----:R-:W-:-:S04]  /*1450*/  UIADD3 UR5, UPT, UPT, UR13, 0x1f, URZ ;  /* 0x0000001f0d057890 */ /* 0x002fc8000fffe0ff */
[----:B------:R-:W-:-:S04]  /*1460*/  USHF.R.S32.HI UR4, URZ, 0x1f, UR5 ;  /* 0x0000001fff047899 */ /* 0x000fc80008011405 */
[----:B------:R-:W-:-:S04]  /*1470*/  ULEA.HI UR4, UR4, UR5, URZ, 0x5 ;  /* 0x0000000504047291 */ /* 0x000fc8000f8f28ff */
[----:B------:R-:W-:Y:S02]  /*1480*/  USHF.R.S32.HI UR15, URZ, 0x5, UR4 ;  /* 0x00000005ff0f7899 */ /* 0x000fe40008011404 */
[----:B------:R-:W-:Y:S02]  /*1490*/  UIADD3 UR4, UPT, UPT, UR13, -0x1, URZ ;  /* 0xffffffff0d047890 */ /* 0x000fe4000fffe0ff */
[----:B------:R-:W-:Y:S02]  /*14a0*/  UISETP.LT.U32.AND UP0, UPT, UR15, 0x3, UPT ;  /* 0x000000030f00788c */ /* 0x000fe4000bf01070 */
[----:B------:R-:W-:Y:S02]  /*14b0*/  UISETP.GE.U32.AND UP1, UPT, UR4, -0x3f, UPT ;  /* 0xffffffc10400788c */ /* 0x000fe4000bf26070 */
[----:B------:R-:W-:Y:S02]  /*14c0*/  USEL UR14, UR15, 0x3, UP0 ;  /* 0x000000030f0e7887 */ /* 0x000fe40008000000 */
[----:B------:R-:W-:-:S02]  /*14d0*/  UIADD3 UR13, UPT, UPT, UR13, 0x3e, URZ ;  /* 0x0000003e0d0d7890 */ /* 0x000fc4000fffe0ff */
[----:B------:R-:W-:Y:S02]  /*14e0*/  UIADD3 UR5, UPT, UPT, UR14, -0x1, URZ ;  /* 0xffffffff0e057890 */ /* 0x000fe4000fffe0ff */
[----:B------:R-:W-:-:S03]  /*14f0*/  UIADD3 UR7, UPT, UPT, UR15, -UR14, URZ ;  /* 0x8000000e0f077290 */ /* 0x000fc6000fffe0ff */
[----:B------:R-:W-:-:S04]  /*1500*/  @UP1 UIADD3 UR5, UPT, UPT, UR14, URZ, URZ ;  /* 0x000000ff0e051290 */ /* 0x000fc8000fffe0ff */
[----:B--2---:R-:W-:-:S12]  /*1510*/  UIADD3 UR5, UPT, UPT, UR5, 0x1, URZ ;  /* 0x0000000105057890 */ /* 0x004fd8000fffe0ff */
.L_x_35:
[----:B------:R-:W-:Y:S01]  /*1520*/  UISETP.NE.AND UP0, UPT, UR37, URZ, UPT ;  /* 0x000000ff2500728c */ /* 0x000fe2000bf05270 */
[----:B------:R-:W1:Y:S08]  /*1530*/  S2UR UR37, SR_CgaCtaId ;  /* 0x00000000002579c3 */ /* 0x000e700000008800 */
[----:B------:R-:W-:Y:S05]  /*1540*/  BRA.U UP0, `(.L_x_18) ;  /* 0x0000000100347547 */ /* 0x000fea000b800000 */
[----:B------:R-:W2:Y:S01]  /*1550*/  S2R R2, SR_CgaCtaId ;  /* 0x0000000000027919 */ /* 0x000ea20000008800 */
[----:B------:R-:W-:-:S04]  /*1560*/  MOV R3, 0x400 ;  /* 0x0000040000037802 */ /* 0x000fc80000000f00 */
[----:B--2---:R-:W-:Y:S02]  /*1570*/  LEA R2, R2, R3, 0x18 ;  /* 0x0000000302027211 */ /* 0x004fe400078ec0ff */
[----:B------:R-:W-:-:S03]  /*1580*/  SHF.L.U32 R3, R11, 0x1f, RZ ;  /* 0x0000001f0b037819 */ /* 0x000fc600000006ff */
[----:B------:R-:W-:-:S04]  /*1590*/  IMAD R2, R12, 0x8, R2 ;  /* 0x000000080c027824 */ /* 0x000fc800078e0202 */
[----:B------:R-:W2:Y:S02]  /*15a0*/  SYNCS.PHASECHK.TRANS64.TRYWAIT P0, [R2+URZ+0xf0], R3 ;  /* 0x0000f003020075a7 */ /* 0x000ea400080011ff */
[----:B--2---:R-:W-:Y:S05]  /*15b0*/  @!P0 BRA `(.L_x_19) ;  /* 0x00000078000c8947 */ /* 0x004fea0003800000 */
.L_x_124:
[----:B------:R-:W-:Y:S01]  /*15c0*/  VIADD R12, R12, 0x1 ;  /* 0x000000010c0c7836 */ /* 0x000fe20000000000 */
[----:B------:R2:W-:Y:S04]  /*15d0*/  SYNCS.ARRIVE.TRANS64.A1T0 RZ, [R2+URZ+0xe0], RZ ;  /* 0x0000e0ff02ff79a7 */ /* 0x0005e800081000ff */
[----:B------:R-:W-:-:S04]  /*15e0*/  ISETP.NE.AND P0, PT, R12, 0x2, PT ;  /* 0x000000020c00780c */ /* 0x000fc80003f05270 */
[----:B------:R-:W-:Y:S02]  /*15f0*/  SEL R12, R12, RZ, P0 ;  /* 0x000000ff0c0c7207 */ /* 0x000fe40000000000 */
[----:B--2---:R-:W-:-:S04]  /*1600*/  SEL R2, RZ, 0x1, P0 ;  /* 0x00000001ff027807 */ /* 0x004fc80000000000 */
[----:B------:R-:W-:-:S07]  /*1610*/  LOP3.LUT R11, R11, R2, RZ, 0x3c, !PT ;  /* 0x000000020b0b7212 */ /* 0x000fce00078e3cff */
.L_x_18:
[----:B------:R-:W-:Y:S01]  /*1620*/  UMOV UR4, 0x400 ;  /* 0x0000040000047882 */ /* 0x000fe20000000000 */
[----:B------:R-:W-:Y:S01]  /*1630*/  SHF.L.U32 R2, R17, 0x1f, RZ ;  /* 0x0000001f11027819 */ /* 0x000fe200000006ff */
[----:B-1----:R-:W-:Y:S01]  /*1640*/  ULEA UR4, UR37, UR4, 0x18 ;  /* 0x0000000425047291 */ /* 0x002fe2000f8ec0ff */
[----:B------:R-:W-:Y:S01]  /*1650*/  R2UR UR35, R15 ;  /* 0x000000000f2372ca */ /* 0x000fe200000e0000 */
[----:B------:R-:W-:Y:S01]  /*1660*/  UISETP.GE.U32.AND UP0, UPT, UR13, 0x3f, UPT ;  /* 0x0000003f0d00788c */ /* 0x000fe2000bf06070 */
[----:B------:R-:W-:Y:S01]  /*1670*/  R2UR UR11, R14 ;  /* 0x000000000e0b72ca */ /* 0x000fe200000e0000 */
[----:B------:R-:W-:Y:S01]  /*1680*/  ULEA UR8, UR6, UR4, 0x3 ;  /* 0x0000000406087291 */ /* 0x000fe2000f8e18ff */
[----:B------:R-:W-:-:S08]  /*1690*/  UMOV UR24, URZ ;  /* 0x000000ff00187c82 */ /* 0x000fd00008000000 */
[----:B------:R1:W2:Y:S01]  /*16a0*/  SYNCS.PHASECHK.TRANS64.TRYWAIT P0, [UR8+0x18], R2 ;  /* 0x00001802ff0075a7 */ /* 0x0002a20008001108 */
[----:B------:R-:W-:Y:S02]  /*16b0*/  USHF.L.U32 UR35, UR35, 0x6, URZ ;  /* 0x0000000623237899 */ /* 0x000fe400080006ff */
[----:B------:R-:W-:Y:S01]  /*16c0*/  USHF.L.U32 UR11, UR11, 0x8, URZ ;  /* 0x000000080b0b7899 */ /* 0x000fe200080006ff */
[----:B------:R-:W-:Y:S11]  /*16d0*/  BRA.U !UP0, `(.L_x_20) ;  /* 0x0000000108a87547 */ /* 0x000ff6000b800000 */
[----:B------:R-:W-:Y:S01]  /*16e0*/  UMOV UR16, URZ ;  /* 0x000000ff00107c82 */ /* 0x000fe20008000000 */
[----:B------:R-:W-:-:S05]  /*16f0*/  UMOV UR17, UR6 ;  /* 0x0000000600117c82 */ /* 0x000fca0008000000 */
.L_x_25:
[----:B-1----:R-:W-:Y:S01]  /*1700*/  ULEA UR33, UR17, UR4, 0x3 ;  /* 0x0000000411217291 */ /* 0x002fe2000f8e18ff */
[----:B--2---:R-:W-:Y:S01]  /*1710*/  @!P5 MOV R3, 0x2800 ;  /* 0x000028000003d802 */ /* 0x004fe20000000f00 */
[----:B--2---:R-:W-:Y:S10]  /*1720*/  @P0 BRA `(.L_x_21) ;  /* 0x00000000000c0947 */ /* 0x004ff40003800000 */
[----:B------:R-:W-:-:S04]  /*1730*/  SHF.L.U32 R4, R17, 0x1f, RZ ;  /* 0x0000001f11047819 */ /* 0x000fc800000006ff */
[----:B------:R-:W2:Y:S02]  /*1740*/  SYNCS.PHASECHK.TRANS64.TRYWAIT P0, [UR33+0x18], R4 ;  /* 0x00001804ff0075a7 */ /* 0x000ea40008001121 */
[----:B--2---:R-:W-:Y:S05]  /*1750*/  @!P0 BRA `(.L_x_22) ;  /* 0x0000007400b88947 */ /* 0x004fea0003800000 */
.L_x_21:
[----:B------:R2:W-:Y:S01]  /*1760*/  @!P5 SYNCS.ARRIVE.TRANS64 RZ, [UR33], R3 ;  /* 0x00000003ffffd9a7 */ /* 0x0005e20008000021 */
[----:B------:R-:W-:Y:S04]  /*1770*/  BSSY.RECONVERGENT B0, `(.L_x_23) ;  /* 0x0000003000007945 */ /* 0x000fe80003800200 */
[----:B------:R-:W-:Y:S05]  /*1780*/  @P4 BRA `(.L_x_24) ;  /* 0x0000000000044947 */ /* 0x000fea0003800000 */
[----:B------:R-:W-:Y:S05]  /*1790*/  BPT.TRAP 0x1 ;  /* 0x000000040000795c */ /* 0x000fea0000300000 */
.L_x_24:
[----:B------:R-:W-:Y:S05]  /*17a0*/  BSYNC.RECONVERGENT B0 ;  /* 0x0000000000007941 */ /* 0x000fea0003800200 */
.L_x_23:
[----:B------:R-:W-:Y:S02]  /*17b0*/  UIADD3 UR6, UPT, UPT, UR17, 0x1, URZ ;  /* 0x0000000111067890 */ /* 0x000fe4000fffe0ff */
[----:B------:R-:W-:Y:S02]  /*17c0*/  ULEA UR32, UR17, UR4, 0xb ;  /* 0x0000000411207291 */ /* 0x000fe4000f8e58ff */
[----:B------:R-:W-:Y:S02]  /*17d0*/  UISETP.NE.AND UP0, UPT, UR6, 0x3, UPT ;  /* 0x000000030600788c */ /* 0x000fe4000bf05270 */
[----:B------:R-:W-:Y:S02]  /*17e0*/  UIADD3 UR26, UP1, UPT, UR22, 0x80, URZ ;  /* 0x00000080161a7890 */ /* 0x000fe4000ff3e0ff */
[----:B------:R-:W-:Y:S02]  /*17f0*/  USEL UR9, URZ, 0x1, UP0 ;  /* 0x00000001ff097887 */ /* 0x000fe40008000000 */
[----:B------:R-:W-:-:S02]  /*1800*/  USEL UR6, UR6, URZ, UP0 ;  /* 0x000000ff06067287 */ /* 0x000fc40008000000 */
[----:B------:R-:W-:Y:S02]  /*1810*/  UIADD3 UR20, UP0, UPT, UR22, 0x180, URZ ;  /* 0x0000018016147890 */ /* 0x000fe4000ff1e0ff */
[----:B------:R-:W-:Y:S01]  /*1820*/  ULEA UR8, UR6, UR4, 0x3 ;  /* 0x0000000406087291 */ /* 0x000fe2000f8e18ff */
[----:B------:R-:W-:Y:S01]  /*1830*/  LOP3.LUT R17, R17, UR9, RZ, 0x3c, !PT ;  /* 0x0000000911117c12 */ /* 0x000fe2000f8e3cff */
[----:B------:R-:W-:Y:S02]  /*1840*/  USHF.L.U32 UR34, UR16, 0x5, URZ ;  /* 0x0000000510227899 */ /* 0x000fe400080006ff */
[----:B------:R-:W-:Y:S01]  /*1850*/  UIADD3.X UR27, UPT, UPT, URZ, UR23, URZ, UP1, !UPT ;  /* 0x00000017ff1b7290 */ /* 0x000fe20008ffe4ff */
[----:B-1----:R-:W-:Y:S01]  /*1860*/  SHF.L.U32 R2, R17, 0x1f, RZ ;  /* 0x0000001f11027819 */ /* 0x002fe200000006ff */
[----:B------:R-:W-:Y:S02]  /*1870*/  UIADD3 UR32, UPT, UPT, UR32, 0x6400, URZ ;  /* 0x0000640020207890 */ /* 0x000fe4000fffe0ff */
[----:B------:R-:W-:Y:S01]  /*1880*/  UIADD3.X UR21, UPT, UPT, URZ, UR23, URZ, UP0, !UPT ;  /* 0x00000017ff157290 */ /* 0x000fe200087fe4ff */
[----:B------:R1:W1:Y:S01]  /*1890*/  SYNCS.PHASECHK.TRANS64.TRYWAIT P0, [UR8+0x18], R2 ;  /* 0x00001802ff0075a7 */ /* 0x0002620008001108 */
[----:B------:R-:W-:Y:S01]  /*18a0*/  ULEA UR8, UR17, UR4, 0xd ;  /* 0x0000000411087291 */ /* 0x000fe2000f8e68ff */
[----:B------:R-:W-:Y:S01]  /*18b0*/  UMOV UR18, 0x0 ;  /* 0x0000000000127882 */ /* 0x000fe20000000000 */
[----:B------:R-:W-:-:S02]  /*18c0*/  UMOV UR19, 0x10000000 ;  /* 0x1000000000137882 */ /* 0x000fc40000000000 */
[----:B------:R-:W-:Y:S01]  /*18d0*/  UIADD3 UR8, UPT, UPT, UR8, 0x7c00, URZ ;  /* 0x00007c0008087890 */ /* 0x000fe2000fffe0ff */
[----:B------:R1:W-:Y:S01]  /*18e0*/  UTMALDG.3D [UR32], [UR26], desc[UR18] ;  /* 0x000012201a0075b4 */ /* 0x0003e20008011000 */
[----:B------:R-:W-:Y:S01]  /*18f0*/  UMOV UR12, UR36 ;  /* 0x00000024000c7c82 */ /* 0x000fe20008000000 */
[----:B------:R-:W-:Y:S01]  /*1900*/  UMOV UR9, UR33 ;  /* 0x0000002100097c82 */ /* 0x000fe20008000000 */
[----:B------:R-:W-:Y:S01]  /*1910*/  UMOV UR10, UR34 ;  /* 0x00000022000a7c82 */ /* 0x000fe20008000000 */
[----:B------:R-:W-:Y:S01]  /*1920*/  UIADD3 UR16, UPT, UPT, UR16, 0x1, URZ ;  /* 0x0000000110107890 */ /* 0x000fe2000fffe0ff */
[----:B------:R-:W-:Y:S01]  /*1930*/  UMOV UR24, UR5 ;  /* 0x0000000500187c82 */ /* 0x000fe20008000000 */
[----:B------:R-:W-:Y:S02]  /*1940*/  UMOV UR17, UR6 ;  /* 0x0000000600117c82 */ /* 0x000fe40008000000 */
[----:B------:R1:W-:Y:S01]  /*1950*/  UTMALDG.3D [UR8], [UR20], desc[UR18] ;  /* 0x00001208140075b4 */ /* 0x0003e20008011000 */
[----:B------:R-:W-:-:S09]  /*1960*/  UISETP.NE.AND UP0, UPT, UR16, UR5, UPT ;  /* 0x000000051000728c */ /* 0x000fd2000bf05270 */
[----:B------:R-:W-:Y:S05]  /*1970*/  BRA.U UP0, `(.L_x_25) ;  /* 0xfffffffd00607547 */ /* 0x000fea000b83ffff */
.L_x_20:
[----:B-1----:R-:W-:Y:S01]  /*1980*/  ULEA UR8, UR6, UR4, 0x3 ;  /* 0x0000000406087291 */ /* 0x002fe2000f8e18ff */
[----:B------:R-:W-:Y:S01]  /*1990*/  SHF.L.U32 R2, R17, 0x1f, RZ ;  /* 0x0000001f11027819 */ /* 0x000fe200000006ff */
[----:B------:R-:W-:Y:S01]  /*19a0*/  @!P1 SYNCS.ARRIVE.TRANS64.A1T0 RZ, [UR4+0x78], RZ ;  /* 0x000078ffffff99a7 */ /* 0x000fe20008100004 */
[----:B------:R-:W-:-:S06]  /*19b0*/  UISETP.GT.AND UP0, UPT, UR15, UR14, UPT ;  /* 0x0000000e0f00728c */ /* 0x000fcc000bf04270 */
[----:B--2---:R1:W2:Y:S03]  /*19c0*/  SYNCS.PHASECHK.TRANS64.TRYWAIT P0, [UR8+0x18], R2 ;  /* 0x00001802ff0075a7 */ /* 0x0042a60008001108 */
[----:B------:R-:W-:Y:S05]  /*19d0*/  BRA.U !UP0, `(.L_x_26) ;  /* 0x0000000108ac7547 */ /* 0x000fea000b800000 */
[----:B------:R-:W-:Y:S01]  /*19e0*/  UIADD3 UR21, UPT, UPT, UR7, UR24, URZ ;  /* 0x0000001807157290 */ /* 0x000fe2000fffe0ff */
[----:B------:R-:W-:-:S11]  /*19f0*/  UMOV UR25, UR6 ;  /* 0x0000000600197c82 */ /* 0x000fd60008000000 */
.L_x_31:
[----:B-1----:R-:W-:Y:S01]  /*1a00*/  ULEA UR17, UR25, UR4, 0x3 ;  /* 0x0000000419117291 */ /* 0x002fe2000f8e18ff */
[----:B--2---:R-:W-:Y:S01]  /*1a10*/  @!P5 MOV R3, 0x2800 ;  /* 0x000028000003d802 */ /* 0x004fe20000000f00 */
[----:B--2---:R-:W-:Y:S10]  /*1a20*/  @P0 BRA `(.L_x_27) ;  /* 0x00000000000c0947 */ /* 0x004ff40003800000 */
[----:B------:R-:W-:-:S04]  /*1a30*/  SHF.L.U32 R4, R17, 0x1f, RZ ;  /* 0x0000001f11047819 */ /* 0x000fc800000006ff */
[----:B------:R-:W2:Y:S02]  /*1a40*/  SYNCS.PHASECHK.TRANS64.TRYWAIT P0, [UR17+0x18], R4 ;  /* 0x00001804ff0075a7 */ /* 0x000ea40008001111 */
[----:B--2---:R-:W-:Y:S05]  /*1a50*/  @!P0 BRA `(.L_x_28) ;  /* 0x0000007400108947 */ /* 0x004fea0003800000 */
.L_x_27:
[----:B------:R2:W-:Y:S01]  /*1a60*/  @!P5 SYNCS.ARRIVE.TRANS64 RZ, [UR17], R3 ;  /* 0x00000003ffffd9a7 */ /* 0x0005e20008000011 */
[----:B------:R-:W-:Y:S04]  /*1a70*/  BSSY.RECONVERGENT B0, `(.L_x_29) ;  /* 0x0000003000007945 */ /* 0x000fe80003800200 */
[----:B------:R-:W-:Y:S05]  /*1a80*/  @P4 BRA `(.L_x_30) ;  /* 0x0000000000044947 */ /* 0x000fea0003800000 */
[----:B------:R-:W-:Y:S05]  /*1a90*/  BPT.TRAP 0x1 ;  /* 0x000000040000795c */ /* 0x000fea0000300000 */
.L_x_30:
[----:B------:R-:W-:Y:S05]  /*1aa0*/  BSYNC.RECONVERGENT B0 ;  /* 0x0000000000007941 */ /* 0x000fea0003800200 */
.L_x_29:
        /* <DEDUP_REMOVED lines=10> */
[----:B------:R-:W-:Y:S01]  /*1b50*/  UIADD3 UR16, UPT, UPT, UR16, 0x6400, URZ ;  /* 0x0000640010107890 */ /* 0x000fe2000fffe0ff */
[----:B-1----:R-:W-:Y:S01]  /*1b60*/  SHF.L.U32 R2, R17, 0x1f, RZ ;  /* 0x0000001f11027819 */ /* 0x002fe200000006ff */
[----:B------:R-:W-:Y:S02]  /*1b70*/  UIADD3.X UR31, UPT, UPT, URZ, UR23, URZ, UP1, !UPT ;  /* 0x00000017ff1f7290 */ /* 0x000fe40008ffe4ff */
[----:B------:R-:W-:Y:S01]  /*1b80*/  UIADD3.X UR29, UPT, UPT, URZ, UR23, URZ, UP0, !UPT ;  /* 0x00000017ff1d7290 */ /* 0x000fe200087fe4ff */
[----:B------:R1:W1:Y:S01]  /*1b90*/  SYNCS.PHASECHK.TRANS64.TRYWAIT P0, [UR8+0x18], R2 ;  /* 0x00001802ff0075a7 */ /* 0x0002620008001108 */
[----:B------:R-:W-:Y:S01]  /*1ba0*/  ULEA UR8, UR25, UR4, 0xd ;  /* 0x0000000419087291 */ /* 0x000fe2000f8e68ff */
[----:B------:R-:W-:Y:S01]  /*1bb0*/  UMOV UR26, 0x0 ;  /* 0x00000000001a7882 */ /* 0x000fe20000000000 */
[----:B------:R-:W-:-:S02]  /*1bc0*/  UMOV UR27, 0x10000000 ;  /* 0x10000000001b7882 */ /* 0x000fc40000000000 */
[----:B------:R-:W-:Y:S01]  /*1bd0*/  UIADD3 UR8, UPT, UPT, UR8, 0x7c00, URZ ;  /* 0x00007c0008087890 */ /* 0x000fe2000fffe0ff */
[----:B------:R-:W-:Y:S01]  /*1be0*/  UMOV UR19, UR35 ;  /* 0x0000002300137c82 */ /* 0x000fe20008000000 */
[----:B------:R-:W-:Y:S01]  /*1bf0*/  UMOV UR20, UR36 ;  /* 0x0000002400147c82 */ /* 0x000fe20008000000 */
[----:B------:R-:W-:Y:S01]  /*1c00*/  UMOV UR12, UR36 ;  /* 0x00000024000c7c82 */ /* 0x000fe20008000000 */
[----:B------:R-:W-:Y:S01]  /*1c10*/  UMOV UR9, UR17 ;  /* 0x0000001100097c82 */ /* 0x000fe20008000000 */
[----:B------:R-:W-:Y:S01]  /*1c20*/  UMOV UR10, UR18 ;  /* 0x00000012000a7c82 */ /* 0x000fe20008000000 */
[----:B------:R1:W-:Y:S01]  /*1c30*/  UTMALDG.3D [UR16], [UR30], desc[UR26] ;  /* 0x00001a101e0075b4 */ /* 0x0003e20008011000 */
[----:B------:R-:W-:Y:S01]  /*1c40*/  UIADD3 UR24, UPT, UPT, UR24, 0x1, URZ ;  /* 0x0000000118187890 */ /* 0x000fe2000fffe0ff */
[----:B------:R-:W-:-:S03]  /*1c50*/  UMOV UR25, UR6 ;  /* 0x0000000600197c82 */ /* 0x000fc60008000000 */
[----:B------:R-:W-:Y:S01]  /*1c60*/  UISETP.NE.AND UP0, UPT, UR24, UR21, UPT ;  /* 0x000000151800728c */ /* 0x000fe2000bf05270 */
[----:B------:R1:W-:Y:S08]  /*1c70*/  UTMALDG.3D [UR8], [UR28], desc[UR26] ;  /* 0x00001a081c0075b4 */ /* 0x0003f00008011000 */
[----:B------:R-:W-:Y:S05]  /*1c80*/  BRA.U UP0, `(.L_x_31) ;  /* 0xfffffffd005c7547 */ /* 0x000fea000b83ffff */
.L_x_26:
[C---:B-1----:R-:W-:Y:S01]  /*1c90*/  LEA R2, R16.reuse, UR4, 0x3 ;  /* 0x0000000410027c11 */ /* 0x042fe2000f8e18ff */
[----:B------:R-:W-:Y:S01]  /*1ca0*/  NOP ;  /* 0x0000000000007918 */ /* 0x000fe20000000000 */
[----:B--2---:R-:W-:Y:S02]  /*1cb0*/  SHF.L.U32 R3, R13, 0x1f, RZ ;  /* 0x0000001f0d037819 */ /* 0x004fe400000006ff */
[----:B------:R-:W-:Y:S02]  /*1cc0*/  LEA R4, R16, UR4, 0x4 ;  /* 0x0000000410047c11 */ /* 0x000fe4000f8e20ff */
[----:B------:R-:W1:Y:S02]  /*1cd0*/  SYNCS.PHASECHK.TRANS64.TRYWAIT P0, [R2+URZ+0x80], R3 ;  /* 0x00008003020075a7 */ /* 0x000e6400080011ff */
[----:B-1----:R-:W-:Y:S05]  /*1ce0*/  @!P0 BRA `(.L_x_32) ;  /* 0x0000007000848947 */ /* 0x002fea0003800000 */
.L_x_127:
[----:B------:R-:W2:Y:S01]  /*1cf0*/  LDS.128 R4, [R4+0x110] ;  /* 0x0001100004047984 */ /* 0x000ea20000000c00 */
[----:B---3--:R-:W-:Y:S01]  /*1d00*/  ISETP.GE.AND P0, PT, R40, 0x1, PT ;  /* 0x000000012800780c */ /* 0x008fe20003f06270 */
[----:B-1----:R-:W-:Y:S01]  /*1d10*/  VIADD R2, R2, 0x90 ;  /* 0x0000009002027836 */ /* 0x002fe20000000000 */
[----:B------:R-:W-:Y:S01]  /*1d20*/  @!PT LDS RZ, [RZ] ;  /* 0x00000000fffff984 */ /* 0x000fe20000000800 */
[----:B------:R-:W-:Y:S01]  /*1d30*/  @!PT LDS RZ, [RZ] ;  /* 0x00000000fffff984 */ /* 0x000fe20000000800 */
[----:B------:R-:W-:Y:S01]  /*1d40*/  @!PT LDS RZ, [RZ] ;  /* 0x00000000fffff984 */ /* 0x000fe20000000800 */
[----:B------:R-:W-:Y:S01]  /*1d50*/  @!PT LDS RZ, [RZ] ;  /* 0x00000000fffff984 */ /* 0x000fe20000000800 */
[----:B------:R1:W-:Y:S06]  /*1d60*/  MEMBAR.ALL.CTA ;  /* 0x0000000000007992 */ /* 0x0003ec0000008000 */
[----:B-1----:R-:W1:Y:S01]  /*1d70*/  FENCE.VIEW.ASYNC.S ;  /* 0x00000000000073c6 */ /* 0x002e620000000000 */
[----:B------:R-:W-:-:S04]  /*1d80*/  PRMT R2, RZ, 0x654, R2 ;  /* 0x00000654ff027816 */ /* 0x000fc80000000002 */
[----:B-1----:R1:W-:Y:S01]  /*1d90*/  SYNCS.ARRIVE.TRANS64.RED.A1T0 RZ, [R2+URZ], RZ ;  /* 0x000000ff02ff79a7 */ /* 0x0023e200081004ff */
[----:B--2---:R-:W-:-:S13]  /*1da0*/  LOP3.LUT P2, RZ, R6, 0x1, RZ, 0xc0, !PT ;  /* 0x0000000106ff7812 */ /* 0x004fda000784c0ff */
[----:B------:R-:W-:Y:S01]  /*1db0*/  @P2 SHF.R.U32.HI R3, RZ, 0x10, R5 ;  /* 0x00000010ff032819 */ /* 0x000fe20000011605 */
[----:B------:R-:W-:Y:S01]  /*1dc0*/  VOTEU.ANY UP0, P2 ;  /* 0x0000000000ff7886 */ /* 0x000fe20001000100 */
[----:B------:R-:W-:Y:S02]  /*1dd0*/  @P2 MOV R10, R4 ;  /* 0x00000004000a2202 */ /* 0x000fe40000000f00 */
[----:B------:R-:W-:Y:S02]  /*1de0*/  @P2 R2UR.BROADCAST UR8, R3 ;  /* 0x00000000030822ca */ /* 0x000fe400008e0000 */
[----:B------:R-:W-:-:S11]  /*1df0*/  @P2 LOP3.LUT R9, R5, 0xffff, RZ, 0xc0, !PT ;  /* 0x0000ffff05092812 */ /* 0x000fd600078ec0ff */
[----:B------:R-:W-:Y:S01]  /*1e00*/  @UP0 UMOV UR36, UR8 ;  /* 0x0000000800240c82 */ /* 0x000fe20008000000 */
[----:B-1----:R-:W-:Y:S05]  /*1e10*/  @!P0 BRA `(.L_x_33) ;  /* 0x0000000000b88947 */ /* 0x002fea0003800000 */
[----:B------:R-:W4:Y:S01]  /*1e20*/  LDC.64 R4, c[0x0][0xb18] ;  /* 0x0002c600ff047b82 */ /* 0x000f220000000a00 */
[----:B------:R-:W-:-:S07]  /*1e30*/  ISETP.NE.AND P3, PT, R40, 0x1, PT ;  /* 0x000000012800780c */ /* 0x000fce0003f65270 */
[----:B------:R-:W1:Y:S08]  /*1e40*/  LDC.64 R6, c[0x0][0xb10] ;  /* 0x0002c400ff067b82 */ /* 0x000e700000000a00 */
[----:B------:R-:W2:Y:S08]  /*1e50*/  LDC R14, c[0x0][0xb20] ;  /* 0x0002c800ff0e7b82 */ /* 0x000eb00000000800 */
[----:B------:R-:W3:Y:S01]  /*1e60*/  LDC R15, c[0x0][0xb0c] ;  /* 0x0002c300ff0f7b82 */ /* 0x000ee20000000800 */
[----:B----4-:R-:W-:Y:S01]  /*1e70*/  IMAD.HI.U32 R19, R0, R5, RZ ;  /* 0x0000000500137227 */ /* 0x010fe200078e00ff */
[----:B------:R-:W-:-:S03]  /*1e80*/  ISETP.NE.AND P0, PT, R4, 0x1, PT ;  /* 0x000000010400780c */ /* 0x000fc60003f05270 */
[----:B------:R-:W-:-:S03]  /*1e90*/  IMAD.HI.U32 R5, R9, R5, RZ ;  /* 0x0000000509057227 */ /* 0x000fc600078e00ff */
[----:B------:R-:W4:Y:S01]  /*1ea0*/  LDC.64 R2, c[0x0][0xb28] ;  /* 0x0002ca00ff027b82 */ /* 0x000f220000000a00 */
[----:B-1----:R-:W-:-:S04]  /*1eb0*/  IMAD.HI.U32 R20, R8, R6, RZ ;  /* 0x0000000608147227 */ /* 0x002fc800078e00ff */
[----:B------:R-:W-:Y:S01]  /*1ec0*/  IMAD.HI.U32 R21, R10, R6, RZ ;  /* 0x000000060a157227 */ /* 0x000fe200078e00ff */
[----:B------:R-:W-:Y:S02]  /*1ed0*/  SHF.R.U32.HI R20, RZ, R7, R20 ;  /* 0x00000007ff147219 */ /* 0x000fe40000011614 */
[-C--:B--2---:R-:W-:Y:S02]  /*1ee0*/  SHF.R.U32.HI R19, RZ, R14.reuse, R19 ;  /* 0x0000000eff137219 */ /* 0x084fe40000011613 */
[----:B------:R-:W-:Y:S02]  /*1ef0*/  SHF.R.U32.HI R5, RZ, R14, R5 ;  /* 0x0000000eff057219 */ /* 0x000fe40000011605 */
[----:B------:R-:W-:Y:S02]  /*1f00*/  SEL R19, R0, R19, !P0 ;  /* 0x0000001300137207 */ /* 0x000fe40004000000 */
[----:B------:R-:W-:Y:S02]  /*1f10*/  SHF.R.U32.HI R21, RZ, R7, R21 ;  /* 0x00000007ff157219 */ /* 0x000fe40000011615 */
[----:B---3--:R-:W-:-:S02]  /*1f20*/  ISETP.NE.AND P1, PT, R15, 0x1, PT ;  /* 0x000000010f00780c */ /* 0x008fc40003f25270 */
[----:B------:R-:W-:Y:S02]  /*1f30*/  SEL R5, R9, R5, !P0 ;  /* 0x0000000509057207 */ /* 0x000fe40004000000 */
[----:B------:R-:W-:Y:S02]  /*1f40*/  SEL R20, R8, R20, !P1 ;  /* 0x0000001408147207 */ /* 0x000fe40004800000 */
[----:B------:R-:W-:Y:S01]  /*1f50*/  SEL R21, R10, R21, !P1 ;  /* 0x000000150a157207 */ /* 0x000fe20004800000 */
[----:B----4-:R-:W-:-:S04]  /*1f60*/  IMAD.HI.U32 R18, R19, R2, RZ ;  /* 0x0000000213127227 */ /* 0x010fc800078e00ff */
        /* <DEDUP_REMOVED lines=10> */
[----:B------:R-:W-:-:S04]  /*2010*/  @!P0 IMAD.HI.U32 R7, R21, R2, RZ ;  /* 0x0000000215078227 */ /* 0x000fc800078e00ff */
[----:B------:R-:W-:Y:S01]  /*2020*/  IMAD.MOV R2, RZ, RZ, -R6 ;  /* 0x000000ffff027224 */ /* 0x000fe200078e0a06 */
[----:B------:R-:W-:Y:S02]  /*2030*/  @!P0 SHF.R.U32.HI R3, RZ, R3, R7 ;  /* 0x00000003ff038219 */ /* 0x000fe40000011607 */
[----:B------:R-:W-:Y:S01]  /*2040*/  IADD3 R7, PT, PT, -R5, RZ, RZ ;  /* 0x000000ff05077210 */ /* 0x000fe20007ffe1ff */
[----:B------:R-:W-:Y:S01]  /*2050*/  IMAD R2, R40, R2, R5 ;  /* 0x0000000228027224 */ /* 0x000fe200078e0205 */
        /* <DEDUP_REMOVED lines=10> */
.L_x_33:
[----:B------:R-:W1:Y:S02]  /*2100*/  LDCU UR8, c[0x0][0xb30] ;  /* 0x00016600ff0877ac */ /* 0x000e640008000800 */
[----:B-1----:R-:W-:-:S09]  /*2110*/  UISETP.NE.AND UP0, UPT, UR8, 0x1, UPT ;  /* 0x000000010800788c */ /* 0x002fd2000bf05270 */
[----:B------:R-:W-:Y:S05]  /*2120*/  BRA.U UP0, `(.L_x_34) ;  /* 0x0000000100407547 */ /* 0x000fea000b800000 */
[----:B------:R-:W1:Y:S08]  /*2130*/  LDC.64 R4, c[0x0][0xb10] ;  /* 0x0002c400ff047b82 */ /* 0x000e700000000a00 */
[----:B------:R-:W2:Y:S08]  /*2140*/  LDC.64 R2, c[0x0][0xb18] ;  /* 0x0002c600ff027b82 */ /* 0x000eb00000000a00 */
[----:B------:R-:W3:Y:S08]  /*2150*/  LDC R6, c[0x0][0xb20] ;  /* 0x0002c800ff067b82 */ /* 0x000ef00000000800 */
[----:B------:R-:W4:Y:S01]  /*2160*/  LDC R7, c[0x0][0xb0c] ;  /* 0x0002c300ff077b82 */ /* 0x000f220000000800 */
[----:B-1----:R-:W-:-:S05]  /*2170*/  IMAD.HI.U32 R4, R10, R4, RZ ;  /* 0x000000040a047227 */ /* 0x002fca00078e00ff */
[----:B------:R-:W-:Y:S01]  /*2180*/  SHF.R.U32.HI R4, RZ, R5, R4 ;  /* 0x00000005ff047219 */ /* 0x000fe20000011604 */
[----:B--2---:R-:W-:Y:S01]  /*2190*/  IMAD.HI.U32 R3, R9, R3, RZ ;  /* 0x0000000309037227 */ /* 0x004fe200078e00ff */
[----:B------:R-:W-:-:S04]  /*21a0*/  ISETP.NE.AND P0, PT, R2, 0x1, PT ;  /* 0x000000010200780c */ /* 0x000fc80003f05270 */
[----:B---3--:R-:W-:-:S04]  /*21b0*/  SHF.R.U32.HI R3, RZ, R6, R3 ;  /* 0x00000006ff037219 */ /* 0x008fc80000011603 */
[----:B------:R-:W-:Y:S02]  /*21c0*/  SEL R3, R9, R3, !P0 ;  /* 0x0000000309037207 */ /* 0x000fe40004000000 */
[----:B----4-:R-:W-:-:S04]  /*21d0*/  ISETP.NE.AND P1, PT, R7, 0x1, PT ;  /* 0x000000010700780c */ /* 0x010fc80003f25270 */
[----:B------:R-:W-:-:S05]  /*21e0*/  SEL R4, R10, R4, !P1 ;  /* 0x000000040a047207 */ /* 0x000fca0004800000 */
[----:B------:R-:W-:Y:S02]  /*21f0*/  IMAD.IADD R5, R3, 0x1, -R4 ;  /* 0x0000000103057824 */ /* 0x000fe400078e0a04 */
[----:B------:R-:W-:Y:S02]  /*2200*/  IMAD.IADD R3, R4, 0x1, -R3 ;  /* 0x0000000104037824 */ /* 0x000fe400078e0a03 */
[----:B------:R-:W-:Y:S02]  /*2210*/  IMAD R10, R5, R7, R10 ;  /* 0x00000007050a7224 */ /* 0x000fe400078e020a */
[----:B------:R-:W-:-:S07]  /*2220*/  IMAD R9, R3, R2, R9 ;  /* 0x0000000203097224 */ /* 0x000fce00078e0209 */
.L_x_34:
[----:B------:R-:W-:Y:S01]  /*2230*/  VIADD R16, R16, 0x1 ;  /* 0x0000000110107836 */ /* 0x000fe20000000000 */
[----:B------:R-:W-:Y:S01]  /*2240*/  PLOP3.LUT P1, PT, PT, PT, PT, 0x80, 0x8 ;  /* 0x000000000008781c */ /* 0x000fe20003f2f070 */
[----:B------:R-:W-:Y:S02]  /*2250*/  IMAD.IADD R15, R10, 0x1, R95 ;  /* 0x000000010a0f7824 */ /* 0x000fe400078e025f */
[----:B------:R-:W-:Y:S01]  /*2260*/  IMAD.IADD R14, R9, 0x1, R94 ;  /* 0x00000001090e7824 */ /* 0x000fe200078e025e */
[----:B------:R-:W-:-:S04]  /*2270*/  ISETP.NE.AND P0, PT, R16, 0x2, PT ;  /* 0x000000021000780c */ /* 0x000fc80003f05270 */
[----:B------:R-:W-:Y:S02]  /*2280*/  SEL R2, RZ, 0x1, P0 ;  /* 0x00000001ff027807 */ /* 0x000fe40000000000 */
[----:B------:R-:W-:Y:S02]  /*2290*/  SEL R16, R16, RZ, P0 ;  /* 0x000000ff10107207 */ /* 0x000fe40000000000 */
[----:B------:R-:W-:Y:S01]  /*22a0*/  LOP3.LUT R13, R13, R2, RZ, 0x3c, !PT ;  /* 0x000000020d0d7212 */ /* 0x000fe200078e3cff */
[----:B------:R-:W-:Y:S06]  /*22b0*/  @P2 BRA `(.L_x_35) ;  /* 0xfffffff000982947 */ /* 0x000fec000383ffff */
[----:B------:R-:W-:Y:S01]  /*22c0*/  UIADD3 UR4, UPT, UPT, UR4, 0x18, URZ ;  /* 0x0000001804047890 */ /* 0x000fe2000fffe0ff */
[----:B------:R-:W-:-:S03]  /*22d0*/  SHF.L.U32 R2, R17, 0x1f, RZ ;  /* 0x0000001f11027819 */ /* 0x000fc600000006ff */
[----:B------:R-:W-:-:S09]  /*22e0*/  ULEA UR5, UR6, UR4, 0x3 ;  /* 0x0000000406057291 */ /* 0x000fd2000f8e18ff */
[----:B------:R-:W1:Y:S02]  /*22f0*/  SYNCS.PHASECHK.TRANS64.TRYWAIT P0, [UR5], R2 ;  /* 0x00000002ff0075a7 */ /* 0x000e640008001105 */
[----:B-1----:R-:W-:Y:S05]  /*2300*/  @!P0 BRA `(.L_x_36) ;  /* 0x0000006c00108947 */ /* 0x002fea0003800000 */
.L_x_129:
[----:B------:R-:W-:-:S04]  /*2310*/  UIADD3 UR6, UPT, UPT, UR6, 0x1, URZ ;  /* 0x0000000106067890 */ /* 0x000fc8000fffe0ff */
[----:B------:R-:W-:-:S04]  /*2320*/  UISETP.NE.AND UP0, UPT, UR6, 0x3, UPT ;  /* 0x000000030600788c */ /* 0x000fc8000bf05270 */
[----:B------:R-:W-:Y:S02]  /*2330*/  USEL UR7, URZ, 0x1, UP0 ;  /* 0x00000001ff077887 */ /* 0x000fe40008000000 */
[----:B------:R-:W-:-:S04]  /*2340*/  USEL UR6, UR6, URZ, UP0 ;  /* 0x000000ff06067287 */ /* 0x000fc80008000000 */
[----:B------:R-:W-:Y:S01]  /*2350*/  ULEA UR5, UR6, UR4, 0x3 ;  /* 0x0000000406057291 */ /* 0x000fe2000f8e18ff */
[----:B------:R-:W-:-:S04]  /*2360*/  LOP3.LUT R17, R17, UR7, RZ, 0x3c, !PT ;  /* 0x0000000711117c12 */ /* 0x000fc8000f8e3cff */
[----:B-1----:R-:W-:-:S04]  /*2370*/  SHF.L.U32 R2, R17, 0x1f, RZ ;  /* 0x0000001f11027819 */ /* 0x002fc800000006ff */
[----:B------:R-:W1:Y:S02]  /*2380*/  SYNCS.PHASECHK.TRANS64.TRYWAIT P0, [UR5], R2 ;  /* 0x00000002ff0075a7 */ /* 0x000e640008001105 */
[----:B-1----:R-:W-:Y:S05]  /*2390*/  @!P0 BRA `(.L_x_37) ;  /* 0x0000006c00048947 */ /* 0x002fea0003800000 */
.L_x_131:
[----:B------:R-:W-:-:S04]  /*23a0*/  UIADD3 UR6, UPT, UPT, UR6, 0x1, URZ ;  /* 0x0000000106067890 */ /* 0x000fc8000fffe0ff */
[----:B------:R-:W-:-:S04]  /*23b0*/  UISETP.NE.AND UP0, UPT, UR6, 0x3, UPT ;  /* 0x000000030600788c */ /* 0x000fc8000bf05270 */
[----:B------:R-:W-:Y:S02]  /*23c0*/  USEL UR5, URZ, 0x1, UP0 ;  /* 0x00000001ff057887 */ /* 0x000fe40008000000 */
[----:B------:R-:W-:-:S04]  /*23d0*/  USEL UR6, UR6, URZ, UP0 ;  /* 0x000000ff06067287 */ /* 0x000fc80008000000 */
[----:B------:R-:W-:Y:S01]  /*23e0*/  ULEA UR6, UR6, UR4, 0x3 ;  /* 0x0000000406067291 */ /* 0x000fe2000f8e18ff */
[----:B-1----:R-:W-:-:S04]  /*23f0*/  LOP3.LUT R2, R17, UR5, RZ, 0x3c, !PT ;  /* 0x0000000511027c12 */ /* 0x002fc8000f8e3cff */
[----:B------:R-:W-:Y:S01]  /*2400*/  SHF.L.U32 R2, R2, 0x1f, RZ ;  /* 0x0000001f02027819 */ /* 0x000fe200000006ff */
[----:B----4-:R-:W-:-:S07]  /*2410*/  IMAD.U32 R0, RZ, RZ, UR6 ;  /* 0x00000006ff007e24 */ /* 0x010fce000f8e00ff */
.L_x_38:
[----:B-1----:R1:W2:Y:S02]  /*2420*/  SYNCS.PHASECHK.TRANS64.TRYWAIT P0, [R0+URZ], R2 ;  /* 0x00000002000075a7 */ /* 0x0022a400080011ff */
[----:B--2---:R-:W-:Y:S05]  /*2430*/  @!P0 NANOSLEEP.SYNCS 0x989680 ;  /* 0x009896800000895d */ /* 0x004fea0003900000 */
[----:B------:R-:W2:Y:S02]  /*2440*/  @!P0 SYNCS.PHASECHK.TRANS64 P0, [R0+URZ], R2 ;  /* 0x00000002000085a7 */ /* 0x000ea400080010ff */
[----:B--2---:R-:W-:Y:S05]  /*2450*/  @P0 EXIT ;  /* 0x000000000000094d */ /* 0x004fea0003800000 */
[----:B------:R-:W-:Y:S05]  /*2460*/  BRA `(.L_x_38) ;  /* 0xfffffffc00ec7947 */ /* 0x000fea000383ffff */
.L_x_17:
[----:B------:R-:W-:-:S04]  /*2470*/  UISETP.NE.AND UP1, UPT, UR37, URZ, UPT ;  /* 0x000000ff2500728c */ /* 0x000fc8000bf25270 */
[----:B------:R-:W-:-:S09]  /*2480*/  UISETP.NE.OR UP1, UPT, UR8, 0x1, UP1 ;  /* 0x000000010800788c */ /* 0x000fd20008f25670 */
[----:B------:R-:W-:Y:S05]  /*2490*/  BRA.U UP1, `(.L_x_39) ;  /* 0x0000000501487547 */ /* 0x000fea000b800000 */
[----:B------:R-:W-:Y:S01]  /*24a0*/  ISETP.NE.AND P2, PT, R2, RZ, PT ;  /* 0x000000ff0200720c */ /* 0x000fe20003f45270 */
[----:B------:R-:W-:Y:S01]  /*24b0*/  IMAD.MOV.U32 R12, RZ, RZ, 0x1 ;  /* 0x00000001ff0c7424 */ /* 0x000fe200078e00ff */
[----:B------:R-:W-:Y:S02]  /*24c0*/  CS2R R10, SRZ ;  /* 0x00000000000a7805 */ /* 0x000fe4000001ff00 */
[----:B------:R-:W-:Y:S01]  /*24d0*/  CS2R R8, SRZ ;  /* 0x0000000000087805 */ /* 0x000fe2000001ff00 */
[----:B------:R-:W-:Y:S01]  /*24e0*/  UMOV UR4, 0x400 ;  /* 0x0000040000047882 */ /* 0x000fe20000000000 */
[----:B------:R-:W-:Y:S01]  /*24f0*/  UMOV UR6, URZ ;  /* 0x000000ff00067c82 */ /* 0x000fe20008000000 */
[----:B------:R-:W-:-:S12]  /*2500*/  ULEA UR37, UR37, UR4, 0x18 ;  /* 0x0000000425257291 */ /* 0x000fd8000f8ec0ff */
.L_x_43:
[----:B------:R-:W-:Y:S02]  /*2510*/  LEA R0, R8, UR37, 0x3 ;  /* 0x0000002508007c11 */ /* 0x000fe4000f8e18ff */
[----:B------:R-:W-:-:S03]  /*2520*/  SHF.L.U32 R4, R9, 0x1f, RZ ;  /* 0x0000001f09047819 */ /* 0x000fc600000006ff */
[----:B------:R-:W-:Y:S01]  /*2530*/  VIADD R5, R0, 0xf0 ;  /* 0x000000f000057836 */ /* 0x000fe20000000000 */
[----:B------:R-:W1:Y:S02]  /*2540*/  SYNCS.PHASECHK.TRANS64.TRYWAIT P0, [R0+URZ+0xe0], R4 ;  /* 0x0000e004000075a7 */ /* 0x000e6400080011ff */
[----:B-1----:R-:W-:Y:S05]  /*2550*/  @!P0 BRA `(.L_x_40) ;  /* 0x0000006800ac8947 */ /* 0x002fea0003800000 */
.L_x_132:
[----:B------:R-:W-:Y:S01]  /*2560*/  ULEA UR5, UR6, UR37, 0x3 ;  /* 0x0000002506057291 */ /* 0x000fe2000f8e18ff */
[----:B-1----:R-:W-:Y:S01]  /*2570*/  PRMT R0, RZ, 0x654, R5 ;  /* 0x00000654ff007816 */ /* 0x002fe20000000005 */
[----:B------:R-:W-:Y:S01]  /*2580*/  @!P2 IMAD.MOV.U32 R4, RZ, RZ, 0x10 ;  /* 0x00000010ff04a424 */ /* 0x000fe200078e00ff */
[----:B------:R-:W-:Y:S01]  /*2590*/  SHF.L.U32 R5, R12, 0x1f, RZ ;  /* 0x0000001f0c057819 */ /* 0x000fe200000006ff */
[----:B------:R-:W-:Y:S01]  /*25a0*/  UIADD3 UR4, UPT, UPT, UR5, 0x80, URZ ;  /* 0x0000008005047890 */ /* 0x000fe2000fffe0ff */
[----:B------:R1:W-:Y:S05]  /*25b0*/  SYNCS.ARRIVE.TRANS64.RED.A1T0 RZ, [R0+URZ], RZ ;  /* 0x000000ff00ff79a7 */ /* 0x0003ea00081004ff */
[----:B------:R-:W-:Y:S01]  /*25c0*/  IMAD.U32 R6, RZ, RZ, UR4 ;  /* 0x00000004ff067e24 */ /* 0x000fe2000f8e00ff */
[----:B------:R-:W2:Y:S04]  /*25d0*/  SYNCS.PHASECHK.TRANS64.TRYWAIT P0, [UR5+0x90], R5 ;  /* 0x00009005ff0075a7 */ /* 0x000ea80008001105 */
[----:B------:R-:W-:Y:S01]  /*25e0*/  PRMT R6, R2, 0x654, R6 ;  /* 0x0000065402067816 */ /* 0x000fe20000000006 */
[----:B-12---:R-:W-:Y:S06]  /*25f0*/  @!P0 BRA `(.L_x_41) ;  /* 0x0000006800988947 */ /* 0x006fec0003800000 */
.L_x_134:
[----:B------:R-:W-:Y:S01]  /*2600*/  ULEA UR4, UR6, UR37, 0x4 ;  /* 0x0000002506047291 */ /* 0x000fe2000f8e20ff */
[----:B------:R-:W-:Y:S01]  /*2610*/  SEL R3, R6, R3, !P2 ;  /* 0x0000000306037207 */ /* 0x000fe20005000000 */
[----:B------:R-:W-:Y:S01]  /*2620*/  UIADD3 UR5, UPT, UPT, UR5, 0x80, URZ ;  /* 0x0000008005057890 */ /* 0x000fe2000fffe0ff */
[----:B-1----:R-:W-:Y:S01]  /*2630*/  LEA R0, R11, UR37, 0x3 ;  /* 0x000000250b007c11 */ /* 0x002fe2000f8e18ff */
[----:B------:R-:W-:Y:S01]  /*2640*/  UIADD3 UR4, UPT, UPT, UR4, 0x110, URZ ;  /* 0x0000011004047890 */ /* 0x000fe2000fffe0ff */
[----:B------:R1:W-:Y:S01]  /*2650*/  @!P2 SYNCS.ARRIVE.TRANS64.RED RZ, [R3+URZ], R4 ;  /* 0x0000000403ffa9a7 */ /* 0x0003e200080004ff */
[----:B------:R-:W-:Y:S01]  /*2660*/  UIADD3 UR6, UPT, UPT, UR6, 0x1, URZ ;  /* 0x0000000106067890 */ /* 0x000fe2000fffe0ff */
[----:B------:R-:W-:-:S03]  /*2670*/  VIADD R8, R8, 0x1 ;  /* 0x0000000108087836 */ /* 0x000fc60000000000 */
[----:B------:R-:W-:Y:S02]  /*2680*/  UISETP.NE.AND UP0, UPT, UR6, 0x2, UPT ;  /* 0x000000020600788c */ /* 0x000fe4000bf05270 */
[----:B------:R-:W-:Y:S01]  /*2690*/  ISETP.NE.AND P0, PT, R8, 0x2, PT ;  /* 0x000000020800780c */ /* 0x000fe20003f05270 */
[----:B------:R-:W-:Y:S06]  /*26a0*/  UGETNEXTWORKID.BROADCAST [UR4], [UR5] ;  /* 0x00000000040073ca */ /* 0x000fec0008000100 */
[----:B------:R-:W-:Y:S02]  /*26b0*/  USEL UR4, URZ, 0x1, UP0 ;  /* 0x00000001ff047887 */ /* 0x000fe40008000000 */
[----:B------:R-:W-:-:S04]  /*26c0*/  USEL UR6, UR6, URZ, UP0 ;  /* 0x000000ff06067287 */ /* 0x000fc80008000000 */
[----:B------:R-:W-:Y:S02]  /*26d0*/  LOP3.LUT R12, R12, UR4, RZ, 0x3c, !PT ;  /* 0x000000040c0c7c12 */ /* 0x000fe4000f8e3cff */
[----:B-1----:R-:W-:-:S04]  /*26e0*/  SHF.L.U32 R4, R10, 0x1f, RZ ;  /* 0x0000001f0a047819 */ /* 0x002fc800000006ff */
[----:B------:R-:W1:Y:S02]  /*26f0*/  SYNCS.PHASECHK.TRANS64.TRYWAIT P1, [R0+URZ+0x80], R4 ;  /* 0x00008004000075a7 */ /* 0x000e6400080211ff */
[----:B-1----:R-:W-:Y:S05]  /*2700*/  @!P1 BRA `(.L_x_42) ;  /* 0x00000068006c9947 */ /* 0x002fea0003800000 */
.L_x_135:
[C---:B-1----:R-:W-:Y:S01]  /*2710*/  LEA R4, R11.reuse, UR37, 0x4 ;  /* 0x000000250b047c11 */ /* 0x042fe2000f8e20ff */
[----:B------:R-:W-:Y:S01]  /*2720*/  VIADD R0, R0, 0x90 ;  /* 0x0000009000007836 */ /* 0x000fe20000000000 */
[----:B------:R-:W-:Y:S01]  /*2730*/  SEL R8, R8, RZ, P0 ;  /* 0x000000ff08087207 */ /* 0x000fe20000000000 */
[----:B------:R-:W-:-:S03]  /*2740*/  VIADD R11, R11, 0x1 ;  /* 0x000000010b0b7836 */ /* 0x000fc60000000000 */
[----:B------:R-:W1:Y:S01]  /*2750*/  LDS.128 R4, [R4+0x110] ;  /* 0x0001100004047984 */ /* 0x000e620000000c00 */
[----:B------:R-:W-:Y:S02]  /*2760*/  PRMT R0, RZ, 0x654, R0 ;  /* 0x00000654ff007816 */ /* 0x000fe40000000000 */
[C---:B------:R-:W-:Y:S01]  /*2770*/  ISETP.NE.AND P1, PT, R11.reuse, 0x2, PT ;  /* 0x000000020b00780c */ /* 0x040fe20003f25270 */
[----:B------:R-:W-:Y:S01]  /*2780*/  @!PT LDS RZ, [RZ] ;  /* 0x00000000fffff984 */ /* 0x000fe20000000800 */
[----:B------:R-:W-:Y:S01]  /*2790*/  @!PT LDS RZ, [RZ] ;  /* 0x00000000fffff984 */ /* 0x000fe20000000800 */
[----:B------:R-:W-:Y:S01]  /*27a0*/  @!PT LDS RZ, [RZ] ;  /* 0x00000000fffff984 */ /* 0x000fe20000000800 */
[----:B------:R-:W-:Y:S01]  /*27b0*/  @!PT LDS RZ, [RZ] ;  /* 0x00000000fffff984 */ /* 0x000fe20000000800 */
[----:B------:R2:W-:Y:S06]  /*27c0*/  MEMBAR.ALL.CTA ;  /* 0x0000000000007992 */ /* 0x0005ec0000008000 */
[----:B--2---:R-:W2:Y:S01]  /*27d0*/  FENCE.VIEW.ASYNC.S ;  /* 0x00000000000073c6 */ /* 0x004ea20000000000 */
[----:B------:R-:W-:Y:S01]  /*27e0*/  SEL R11, R11, RZ, P1 ;  /* 0x000000ff0b0b7207 */ /* 0x000fe20000800000 */
[----:B--2---:R2:W-:Y:S01]  /*27f0*/  SYNCS.ARRIVE.TRANS64.RED.A1T0 RZ, [R0+URZ], RZ ;  /* 0x000000ff00ff79a7 */ /* 0x0045e200081004ff */
[----:B-1----:R-:W-:-:S02]  /*2800*/  LOP3.LUT P3, RZ, R6, 0x1, RZ, 0xc0, !PT ;  /* 0x0000000106ff7812 */ /* 0x002fc4000786c0ff */
[----:B------:R-:W-:-:S04]  /*2810*/  SEL R4, RZ, 0x1, P1 ;  /* 0x00000001ff047807 */ /* 0x000fc80000800000 */
[----:B------:R-:W-:Y:S02]  /*2820*/  LOP3.LUT R10, R10, R4, RZ, 0x3c, !PT ;  /* 0x000000040a0a7212 */ /* 0x000fe400078e3cff */
[----:B--2---:R-:W-:-:S04]  /*2830*/  SEL R0, RZ, 0x1, P0 ;  /* 0x00000001ff007807 */ /* 0x004fc80000000000 */
[----:B------:R-:W-:Y:S01]  /*2840*/  LOP3.LUT R9, R9, R0, RZ, 0x3c, !PT ;  /* 0x0000000009097212 */ /* 0x000fe200078e3cff */
[----:B------:R-:W-:Y:S06]  /*2850*/  @P3 BRA `(.L_x_43) ;  /* 0xfffffffc002c3947 */ /* 0x000fec000383ffff */
[----:B------:R-:W-:Y:S01]  /*2860*/  ULEA UR5, UR6, UR37, 0x3 ;  /* 0x0000002506057291 */ /* 0x000fe2000f8e18ff */
[----:B------:R-:W-:-:S08]  /*2870*/  SHF.L.U32 R2, R12, 0x1f, RZ ;  /* 0x0000001f0c027819 */ /* 0x000fd000000006ff */
[----:B------:R-:W1:Y:S02]  /*2880*/  SYNCS.PHASECHK.TRANS64 P0, [UR5+0x90], R2 ;  /* 0x00009002ff0075a7 */ /* 0x000e640008001005 */
[----:B-1----:R-:W-:Y:S05]  /*2890*/  @P0 BRA `(.L_x_44) ;  /* 0x0000000000080947 */ /* 0x002fea0003800000 */
[----:B------:R-:W1:Y:S02]  /*28a0*/  SYNCS.PHASECHK.TRANS64.TRYWAIT P0, [UR5+0x90], R2 ;  /* 0x00009002ff0075a7 */ /* 0x000e640008001105 */
[----:B-1----:R-:W-:Y:S05]  /*28b0*/  @!P0 BRA `(.L_x_45) ;  /* 0x0000006800148947 */ /* 0x002fea0003800000 */
.L_x_44:
[----:B------:R-:W-:-:S04]  /*28c0*/  UIADD3 UR4, UPT, UPT, UR6, 0x1, URZ ;  /* 0x0000000106047890 */ /* 0x000fc8000fffe0ff */
[----:B------:R-:W-:-:S04]  /*28d0*/  UISETP.NE.AND UP0, UPT, UR4, 0x2, UPT ;  /* 0x000000020400788c */ /* 0x000fc8000bf05270 */
[----:B------:R-:W-:Y:S02]  /*28e0*/  USEL UR7, URZ, 0x1, UP0 ;  /* 0x00000001ff077887 */ /* 0x000fe40008000000 */
[----:B------:R-:W-:-:S04]  /*28f0*/  USEL UR4, UR4, URZ, UP0 ;  /* 0x000000ff04047287 */ /* 0x000fc80008000000 */
[----:B------:R-:W-:Y:S01]  /*2900*/  ULEA UR4, UR4, UR37, 0x3 ;  /* 0x0000002504047291 */ /* 0x000fe2000f8e18ff */
[----:B-1----:R-:W-:-:S04]  /*2910*/  LOP3.LUT R2, R12, UR7, RZ, 0x3c, !PT ;  /* 0x000000070c027c12 */ /* 0x002fc8000f8e3cff */
[----:B------:R-:W-:-:S04]  /*2920*/  SHF.L.U32 R0, R2, 0x1f, RZ ;  /* 0x0000001f02007819 */ /* 0x000fc800000006ff */
[----:B------:R-:W1:Y:S02]  /*2930*/  SYNCS.PHASECHK.TRANS64 P0, [UR4+0x90], R0 ;  /* 0x00009000ff0075a7 */ /* 0x000e640008001004 */
[----:B-1----:R-:W-:Y:S05]  /*2940*/  @P0 EXIT ;  /* 0x000000000000094d */ /* 0x002fea0003800000 */
[----:B------:R-:W-:Y:S02]  /*2950*/  SHF.L.U32 R2, R2, 0x1f, RZ ;  /* 0x0000001f02027819 */ /* 0x000fe400000006ff */
[----:B------:R-:W-:-:S07]  /*2960*/  MOV R0, UR4 ;  /* 0x0000000400007c02 */ /* 0x000fce0008000f00 */
.L_x_46:
[----:B-1----:R1:W2:Y:S02]  /*2970*/  SYNCS.PHASECHK.TRANS64.TRYWAIT P0, [R0+URZ+0x90], R2 ;  /* 0x00009002000075a7 */ /* 0x0022a400080011ff */
[----:B--2---:R-:W-:Y:S05]  /*2980*/  @!P0 NANOSLEEP.SYNCS 0x989680 ;  /* 0x009896800000895d */ /* 0x004fea0003900000 */
[----:B------:R-:W2:Y:S02]  /*2990*/  @!P0 SYNCS.PHASECHK.TRANS64 P0, [R0+URZ+0x90], R2 ;  /* 0x00009002000085a7 */ /* 0x000ea400080010ff */
[----:B--2---:R-:W-:Y:S05]  /*29a0*/  @P0 EXIT ;  /* 0x000000000000094d */ /* 0x004fea0003800000 */
[----:B------:R-:W-:Y:S05]  /*29b0*/  BRA `(.L_x_46) ;  /* 0xfffffffc00ec7947 */ /* 0x000fea000383ffff */
.L_x_39:
[----:B------:R-:W-:-:S09]  /*29c0*/  UISETP.NE.AND UP1, UPT, UR8, URZ, UPT ;  /* 0x000000ff0800728c */ /* 0x000fd2000bf25270 */
[----:B------:R-:W-:Y:S05]  /*29d0*/  BRA.U UP1, `(.L_x_47) ;  /* 0x0000000d01787547 */ /* 0x000fea000b800000 */
[----:B------:R-:W-:Y:S01]  /*29e0*/  UMOV UR4, 0x40 ;  /* 0x0000004000047882 */ /* 0x000fe20000000000 */
[----:B------:R-:W-:Y:S01]  /*29f0*/  NOP ;  /* 0x0000000000007918 */ /* 0x000fe20000000000 */
[----:B------:R-:W-:Y:S01]  /*2a00*/  ULEA UR4, UR37, UR4, 0x18 ;  /* 0x0000000425047291 */ /* 0x000fe2000f8ec0ff */
[----:B------:R-:W-:Y:S02]  /*2a10*/  UMOV UR5, 0x400 ;  /* 0x0000040000057882 */ /* 0x000fe40000000000 */
[----:B------:R-:W-:-:S06]  /*2a20*/  ULEA UR37, UR37, UR5, 0x18 ;  /* 0x0000000525257291 */ /* 0x000fcc000f8ec0ff */
[----:B------:R-:W1:Y:S02]  /*2a30*/  LDS.U8 R0, [UR4+0x1c] ;  /* 0x00001c04ff007984 */ /* 0x000e640008000000 */
[----:B-1----:R-:W-:-:S13]  /*2a40*/  ISETP.NE.AND P0, PT, R0, RZ, PT ;  /* 0x000000ff0000720c */ /* 0x002fda0003f05270 */
[----:B------:R-:W-:Y:S05]  /*2a50*/  @P0 BRA `(.L_x_48) ;  /* 0x0000000000580947 */ /* 0x000fea0003800000 */
[----:B------:R-:W-:-:S13]  /*2a60*/  ELECT P0, URZ, PT ;  /* 0x0000000000ff782f */ /* 0x000fda0003800000 */
[----:B------:R-:W-:Y:S05]  /*2a70*/  @!P0 BRA `(.L_x_49) ;  /* 0x0000000000608947 */ /* 0x000fea0003800000 */
[----:B------:R-:W-:Y:S01]  /*2a80*/  UMOV UR5, 0x10 ;  /* 0x0000001000057882 */ /* 0x000fe20000000000 */
[----:B------:R-:W-:Y:S01]  /*2a90*/  HFMA2 R0, -RZ, RZ, 0, 5.9604644775390625e-08 ;  /* 0x00000001ff007431 */ /* 0x000fe200000001ff */
[----:B------:R-:W-:-:S03]  /*2aa0*/  MOV R2, 0xffff ;  /* 0x0000ffff00027802 */ /* 0x000fc60000000f00 */
[----:B------:R-:W-:Y:S04]  /*2ab0*/  DEPBAR.LE SB1, 0x36 ;  /* 0x00009d800000791a */ /* 0x000fe80000000000 */
[----:B------:R-:W1:Y:S02]  /*2ac0*/  UTCATOMSWS.FIND_AND_SET.ALIGN UP0, UR5, UR5 ;  /* 0x00000005000575e3 */ /* 0x000e640008000800 */
[----:B-1----:R-:W-:Y:S01]  /*2ad0*/  MOV R3, UR5 ;  /* 0x0000000500037c02 */ /* 0x002fe20008000f00 */
[----:B------:R-:W-:Y:S06]  /*2ae0*/  BRA.U UP0, `(.L_x_50) ;  /* 0x0000000100187547 */ /* 0x000fec000b800000 */
.L_x_51:
[----:B------:R-:W-:Y:S05]  /*2af0*/  NANOSLEEP 0x64 ;  /* 0x000000640000795d */ /* 0x000fea0003800000 */
[----:B------:R-:W-:-:S05]  /*2b00*/  UMOV UR5, 0x10 ;  /* 0x0000001000057882 */ /* 0x000fca0000000000 */
[----:B------:R-:W-:Y:S04]  /*2b10*/  DEPBAR.LE SB1, 0x36 ;  /* 0x00009d800000791a */ /* 0x000fe80000000000 */
[----:B------:R-:W1:Y:S02]  /*2b20*/  UTCATOMSWS.FIND_AND_SET.ALIGN UP0, UR5, UR5 ;  /* 0x00000005000575e3 */ /* 0x000e640008000800 */
[----:B-1----:R-:W-:Y:S01]  /*2b30*/  MOV R3, UR5 ;  /* 0x0000000500037c02 */ /* 0x002fe20008000f00 */
[----:B------:R-:W-:Y:S05]  /*2b40*/  BRA.U !UP0, `(.L_x_51) ;  /* 0xfffffffd08e87547 */ /* 0x000fea000b83ffff */
.L_x_50:
[-C--:B------:R-:W-:Y:S02]  /*2b50*/  SHF.L.U32 R2, R2, R3.reuse, RZ ;  /* 0x0000000302027219 */ /* 0x080fe400000006ff */
[----:B------:R-:W-:Y:S01]  /*2b60*/  SHF.L.U32 R0, R0, R3, RZ ;  /* 0x0000000300007219 */ /* 0x000fe200000006ff */
[----:B------:R-:W-:Y:S02]  /*2b70*/  IMAD.SHL.U32 R3, R3, 0x20, RZ ;  /* 0x0000002003037824 */ /* 0x000fe400078e00ff */
[----:B------:R1:W-:Y:S04]  /*2b80*/  ATOMS.OR RZ, [UR4+0x14], R2 ;  /* 0x00001402ffff798c */ /* 0x0003e8000b000004 */
[----:B------:R1:W-:Y:S04]  /*2b90*/  ATOMS.OR RZ, [UR4+0x18], R0 ;  /* 0x00001800ffff798c */ /* 0x0003e8000b000004 */
[----:B------:R1:W-:Y:S01]  /*2ba0*/  STS [UR37+0x130], R3 ;  /* 0x00013003ff007988 */ /* 0x0003e20008000825 */
[----:B------:R-:W-:Y:S05]  /*2bb0*/  BRA `(.L_x_49) ;  /* 0x0000000000107947 */ /* 0x000fea0003800000 */
.L_x_48:
[----:B------:R-:W-:Y:S02]  /*2bc0*/  MOV R0, 0xffffffff ;  /* 0xffffffff00007802 */ /* 0x000fe40000000f00 */
[----:B------:R-:W-:-:S03]  /*2bd0*/  MOV R2, 0x2c00 ;  /* 0x00002c0000027802 */ /* 0x000fc60000000f00 */
[----:B------:R1:W-:Y:S04]  /*2be0*/  STS [UR37+0x130], R0 ;  /* 0x00013000ff007988 */ /* 0x0003e80008000825 */
[----:B-1-3-5:R-:W-:Y:S05]  /*2bf0*/  CALL.REL.NOINC `($__internal_1_$__cuda_sm10x_tcgen05_guardrail_trap_phase_invalid_during_alloc) ;  /* 0x0000006c00587944 */ /* 0x02afea0003c00000 */
.L_x_49:
[----:B------:R-:W-:Y:S05]  /*2c00*/  WARPSYNC.ALL ;  /* 0x0000000000007948 */ /* 0x000fea0003800000 */
[----:B------:R-:W2:Y:S01]  /*2c10*/  S2UR UR6, SR_CgaCtaId ;  /* 0x00000000000679c3 */ /* 0x000ea20000008800 */
[----:B------:R-:W-:Y:S01]  /*2c20*/  UMOV UR4, 0x400 ;  /* 0x0000040000047882 */ /* 0x000fe20000000000 */
[----:B------:R-:W-:-:S06]  /*2c30*/  NOP ;  /* 0x0000000000007918 */ /* 0x000fcc0000000000 */
[----:B------:R-:W-:Y:S06]  /*2c40*/  BAR.ARV 0x6, 0xa0 ;  /* 0x0182800000007b1d */ /* 0x000fec0000002000 */
[----:B------:R-:W4:Y:S01]  /*2c50*/  LDCU UR7, c[0x0][0x38c] ;  /* 0x00007180ff0777ac */ /* 0x000f220008000800 */
[----:B------:R-:W-:Y:S01]  /*2c60*/  IMAD.MOV.U32 R11, RZ, RZ, 0x1 ;  /* 0x00000001ff0b7424 */ /* 0x000fe200078e00ff */
[----:B------:R-:W-:Y:S01]  /*2c70*/  CS2R R8, SRZ ;  /* 0x0000000000087805 */ /* 0x000fe2000001ff00 */
[----:B------:R-:W-:Y:S01]  /*2c80*/  IMAD.MOV.U32 R10, RZ, RZ, RZ ;  /* 0x000000ffff0a7224 */ /* 0x000fe200078e00ff */
[----:B------:R-:W-:Y:S01]  /*2c90*/  UMOV UR18, URZ ;  /* 0x000000ff00127c82 */ /* 0x000fe20008000000 */
[----:B------:R-:W-:Y:S01]  /*2ca0*/  UMOV UR17, URZ ;  /* 0x000000ff00117c82 */ /* 0x000fe20008000000 */
[----:B------:R-:W-:Y:S01]  /*2cb0*/  UMOV UR20, 0x0 ;  /* 0x0000000000147882 */ /* 0x000fe20000000000 */
[----:B------:R-:W-:Y:S01]  /*2cc0*/  UMOV UR21, 0x4400010 ;  /* 0x0440001000157882 */ /* 0x000fe20000000000 */
[----:B--2---:R-:W-:Y:S01]  /*2cd0*/  ULEA UR6, UR6, UR4, 0x18 ;  /* 0x0000000406067291 */ /* 0x004fe2000f8ec0ff */
[----:B------:R-:W2:Y:S03]  /*2ce0*/  LDCU UR4, c[0x0][0x38c] ;  /* 0x00007180ff0477ac */ /* 0x000ea60008000800 */
[----:B------:R-:W-:-:S02]  /*2cf0*/  UIADD3 UR11, UPT, UPT, UR6, 0x6400, URZ ;  /* 0x00006400060b7890 */ /* 0x000fc4000fffe0ff */
[----:B----4-:R-:W-:-:S03]  /*2d00*/  UIADD3 UR7, UPT, UPT, UR7, 0x1f, URZ ;  /* 0x0000001f07077890 */ /* 0x010fc6000fffe0ff */
[----:B-1----:R-:W1:Y:S01]  /*2d10*/  LDS R0, [UR6+0x130] ;  /* 0x00013006ff007984 */ /* 0x002e620008000800 */
[----:B------:R-:W-:Y:S02]  /*2d20*/  UIADD3 UR12, UPT, UPT, UR6, 0x7c00, URZ ;  /* 0x00007c00060c7890 */ /* 0x000fe4000fffe0ff */
[----:B------:R-:W-:Y:S02]  /*2d30*/  USHF.R.S32.HI UR5, URZ, 0x1f, UR7 ;  /* 0x0000001fff057899 */ /* 0x000fe40008011407 */
[----:B------:R-:W-:Y:S02]  /*2d40*/  USHF.R.U32.HI UR11, URZ, 0x4, UR11 ;  /* 0x00000004ff0b7899 */ /* 0x000fe4000801160b */
[----:B------:R-:W-:Y:S02]  /*2d50*/  ULEA.HI UR5, UR5, UR7, URZ, 0x5 ;  /* 0x0000000705057291 */ /* 0x000fe4000f8f28ff */
[----:B------:R-:W-:Y:S02]  /*2d60*/  USHF.R.U32.HI UR12, URZ, 0x4, UR12 ;  /* 0x00000004ff0c7899 */ /* 0x000fe4000801160c */
[----:B------:R-:W-:-:S02]  /*2d70*/  USHF.R.S32.HI UR5, URZ, 0x5, UR5 ;  /* 0x00000005ff057899 */ /* 0x000fc40008011405 */
[----:B------:R-:W-:Y:S02]  /*2d80*/  ULOP3.LUT UR11, UR11, 0x3fff, URZ, 0xc0, !UPT ;  /* 0x00003fff0b0b7892 */ /* 0x000fe4000f8ec0ff */
[----:B------:R-:W-:Y:S02]  /*2d90*/  UISETP.LT.AND UP0, UPT, UR5, 0x1, UPT ;  /* 0x000000010500788c */ /* 0x000fe4000bf01270 */
[----:B------:R-:W-:Y:S02]  /*2da0*/  ULOP3.LUT UR12, UR12, 0x3fff, URZ, 0xc0, !UPT ;  /* 0x00003fff0c0c7892 */ /* 0x000fe4000f8ec0ff */
[----:B------:R-:W-:Y:S02]  /*2db0*/  USEL UR10, UR5, 0x1, !UP0 ;  /* 0x00000001050a7887 */ /* 0x000fe4000c000000 */
[----:B------:R-:W-:Y:S02]  /*2dc0*/  ULOP3.LUT UR11, UR11, 0x10000, URZ, 0xfc, !UPT ;  /* 0x000100000b0b7892 */ /* 0x000fe4000f8efcff */
[----:B------:R-:W-:-:S02]  /*2dd0*/  ULOP3.LUT UR12, UR12, 0x10000, URZ, 0xfc, !UPT ;  /* 0x000100000c0c7892 */ /* 0x000fc4000f8efcff */
[----:B------:R-:W-:Y:S02]  /*2de0*/  UIADD3 UR10, UPT, UPT, -UR10, URZ, URZ ;  /* 0x000000ff0a0a7290 */ /* 0x000fe4000fffe1ff */
[----:B--2---:R-:W-:Y:S01]  /*2df0*/  UISETP.GE.AND UP3, UPT, UR4, 0x1, UPT ;  /* 0x000000010400788c */ /* 0x004fe2000bf66270 */
[----:B-1----:R-:W-:-:S15]  /*2e00*/  R2UR UR19, R0 ;  /* 0x00000000001372ca */ /* 0x002fde00000e0000 */
.L_x_58:
[----:B------:R-:W-:Y:S02]  /*2e10*/  LEA R0, R10, UR6, 0x3 ;  /* 0x000000060a007c11 */ /* 0x000fe4000f8e18ff */
[----:B------:R-:W-:Y:S02]  /*2e20*/  SHF.L.U32 R2, R9, 0x1f, RZ ;  /* 0x0000001f09027819 */ /* 0x000fe400000006ff */
[----:B------:R-:W-:Y:S01]  /*2e30*/  PLOP3.LUT P0, PT, PT, PT, UP3, 0x80, 0x8 ;  /* 0x000000000008781c */ /* 0x000fe20003f0f038 */
[----:B------:R-:W-:Y:S01]  /*2e40*/  VIADD R3, R0, 0x90 ;  /* 0x0000009000037836 */ /* 0x000fe20000000000 */
[----:B-1----:R-:W1:Y:S02]  /*2e50*/  SYNCS.PHASECHK.TRANS64.TRYWAIT P1, [R0+URZ+0x80], R2 ;  /* 0x00008002000075a7 */ /* 0x002e6400080211ff */
[----:B-1--4-:R-:W-:Y:S09]  /*2e60*/  @!P1 BRA `(.L_x_52) ;  /* 0x0000006000c09947 */ /* 0x012ff20003800000 */
.L_x_137:
[----:B------:R-:W-:Y:S01]  /*2e70*/  LEA R4, R10, UR6, 0x4 ;  /* 0x000000060a047c11 */ /* 0x000fe2000f8e20ff */
[----:B------:R-:W-:Y:S01]  /*2e80*/  @UP3 ULEA UR4, UR17, UR6, 0x3 ;  /* 0x0000000611043291 */ /* 0x000fe2000f8e18ff */
[----:B------:R-:W-:Y:S01]  /*2e90*/  PLOP3.LUT P2, PT, PT, PT, PT, 0x80, 0x8 ;  /* 0x000000000008781c */ /* 0x000fe20003f4f070 */
[----:B------:R-:W-:Y:S01]  /*2ea0*/  ULEA UR9, UR18, UR6, 0x3 ;  /* 0x0000000612097291 */ /* 0x000fe2000f8e18ff */
[----:B------:R-:W-:Y:S02]  /*2eb0*/  PRMT R3, RZ, 0x654, R3 ;  /* 0x00000654ff037816 */ /* 0x000fe40000000003 */
[----:B------:R-:W2:Y:S01]  /*2ec0*/  LDS.128 R4, [R4+0x110] ;  /* 0x0001100004047984 */ /* 0x000ea20000000c00 */
[----:B-1----:R-:W-:Y:S02]  /*2ed0*/  @P0 SHF.L.U32 R2, R8, 0x1f, RZ ;  /* 0x0000001f08020819 */ /* 0x002fe400000006ff */
[----:B------:R-:W-:Y:S01]  /*2ee0*/  SHF.L.U32 R0, R11, 0x1f, RZ ;  /* 0x0000001f0b007819 */ /* 0x000fe200000006ff */
[----:B------:R-:W-:Y:S01]  /*2ef0*/  @!PT LDS RZ, [RZ] ;  /* 0x00000000fffff984 */ /* 0x000fe20000000800 */
[----:B------:R-:W-:Y:S01]  /*2f00*/  @!PT LDS RZ, [RZ] ;  /* 0x00000000fffff984 */ /* 0x000fe20000000800 */
[----:B------:R-:W-:Y:S01]  /*2f10*/  @!PT LDS RZ, [RZ] ;  /* 0x00000000fffff984 */ /* 0x000fe20000000800 */
[----:B------:R-:W-:Y:S01]  /*2f20*/  @!PT LDS RZ, [RZ] ;  /* 0x00000000fffff984 */ /* 0x000fe20000000800 */
[----:B------:R1:W-:Y:S06]  /*2f30*/  MEMBAR.ALL.CTA ;  /* 0x0000000000007992 */ /* 0x0003ec0000008000 */
[----:B-1----:R-:W1:Y:S02]  /*2f40*/  FENCE.VIEW.ASYNC.S ;  /* 0x00000000000073c6 */ /* 0x002e640000000000 */
[----:B-1----:R1:W-:Y:S01]  /*2f50*/  SYNCS.ARRIVE.TRANS64.RED.A1T0 RZ, [R3+URZ], RZ ;  /* 0x000000ff03ff79a7 */ /* 0x0023e200081004ff */
[----:B------:R1:W4:Y:S01]  /*2f60*/  @P0 SYNCS.PHASECHK.TRANS64.TRYWAIT P2, [UR4], R2 ;  /* 0x00000002ff0005a7 */ /* 0x0003220008041104 */
[----:B--2---:R-:W-:Y:S01]  /*2f70*/  LOP3.LUT P1, RZ, R6, 0x1, RZ, 0xc0, !PT ;  /* 0x0000000106ff7812 */ /* 0x004fe2000782c0ff */
[----:B------:R-:W2:Y:S02]  /*2f80*/  SYNCS.PHASECHK.TRANS64.TRYWAIT P0, [UR9+0xc0], R0 ;  /* 0x0000c000ff0075a7 */ /* 0x000ea40008001109 */
[----:B-12-4-:R-:W-:Y:S10]  /*2f90*/  @!P0 BRA `(.L_x_53) ;  /* 0x0000006000888947 */ /* 0x016ff40003800000 */
.L_x_139:
[----:B------:R-:W-:Y:S01]  /*2fa0*/  IADD3 R10, PT, PT, R10, 0x1, RZ ;  /* 0x000000010a0a7810 */ /* 0x000fe20007ffe0ff */
[----:B------:R-:W-:Y:S06]  /*2fb0*/  BRA.U !UP3, `(.L_x_54) ;  /* 0x000000010ba07547 */ /* 0x000fec000b800000 */
[----:B------:R-:W-:Y:S02]  /*2fc0*/  ULEA.HI UR8, UR18, UR18, URZ, 0x1 ;  /* 0x0000001212087291 */ /* 0x000fe4000f8f08ff */
[----:B------:R-:W-:Y:S02]  /*2fd0*/  UPLOP3.LUT UP4, UPT, UPT, UPT, UPT, 0x40, 0x4 ;  /* 0x000000000004789c */ /* 0x000fe40003f8e870 */
[----:B------:R-:W-:Y:S02]  /*2fe0*/  USHF.L.U32 UR4, UR8, 0x7, URZ ;  /* 0x0000000708047899 */ /* 0x000fe400080006ff */
[----:B------:R-:W-:Y:S02]  /*2ff0*/  ULOP3.LUT UR8, UR8, 0xffe, URZ, 0xc0, !UPT ;  /* 0x00000ffe08087892 */ /* 0x000fe4000f8ec0ff */
[----:B------:R-:W-:Y:S02]  /*3000*/  ULOP3.LUT UR4, UR4, 0xffffff00, URZ, 0xc0, !UPT ;  /* 0xffffff0004047892 */ /* 0x000fe4000f8ec0ff */
[----:B------:R-:W-:-:S02]  /*3010*/  UIADD3 UR8, UPT, UPT, -UR8, UR18, URZ ;  /* 0x0000001208087290 */ /* 0x000fc4000fffe1ff */
[----:B------:R-:W-:Y:S01]  /*3020*/  UIADD3 UR4, UPT, UPT, UR19, UR4, URZ ;  /* 0x0000000413047290 */ /* 0x000fe2000fffe0ff */
[----:B------:R-:W-:Y:S01]  /*3030*/  UMOV UR16, UR10 ;  /* 0x0000000a00107c82 */ /* 0x000fe20008000000 */
[----:B------:R-:W-:Y:S02]  /*3040*/  UMOV UR15, UR5 ;  /* 0x00000005000f7c82 */ /* 0x000fe40008000000 */
[----:B------:R-:W-:Y:S01]  /*3050*/  ULEA UR8, UR8, UR4, 0x14 ;  /* 0x0000000408087291 */ /* 0x000fe2000f8ea0ff */
[----:B------:R-:W-:-:S11]  /*3060*/  UMOV UR14, UR17 ;  /* 0x00000011000e7c82 */ /* 0x000fd60008000000 */
.L_x_57:
[----:B------:R-:W-:Y:S02]  /*3070*/  UIADD3 UR16, UPT, UPT, UR16, 0x1, URZ ;  /* 0x0000000110107890 */ /* 0x000fe4000fffe0ff */
[----:B--2---:R-:W-:Y:S02]  /*3080*/  ULEA UR7, UR14, UR6, 0x3 ;  /* 0x000000060e077291 */ /* 0x004fe4000f8e18ff */
[----:B------:R-:W-:Y:S01]  /*3090*/  UISETP.NE.AND UP0, UPT, UR16, URZ, UPT ;  /* 0x000000ff1000728c */ /* 0x000fe2000bf05270 */
[----:B----4-:R-:W-:Y:S10]  /*30a0*/  @P2 BRA `(.L_x_55) ;  /* 0x00000000000c2947 */ /* 0x010ff40003800000 */
[----:B-1----:R-:W-:Y:S04]  /*30b0*/  SHF.L.U32 R2, R8, 0x1f, RZ ;  /* 0x0000001f08027819 */ /* 0x002fe800000006ff */
[----:B------:R-:W1:Y:S02]  /*30c0*/  SYNCS.PHASECHK.TRANS64.TRYWAIT P0, [UR7], R2 ;  /* 0x00000002ff0075a7 */ /* 0x000e640008001107 */
[----:B-1----:R-:W-:Y:S05]  /*30d0*/  @!P0 BRA `(.L_x_56) ;  /* 0x0000006000508947 */ /* 0x002fea0003800000 */
.L_x_55:
[----:B------:R-:W-:Y:S01]  /*30e0*/  UISETP.NE.AND UP1, UPT, UR15, 0x1, UPT ;  /* 0x000000010f00788c */ /* 0x000fe2000bf25270 */
[----:B------:R-:W-:Y:S01]  /*30f0*/  PLOP3.LUT P2, PT, PT, PT, PT, 0x80, 0x8 ;  /* 0x000000000008781c */ /* 0x000fe20003f4f070 */
[----:B------:R-:W-:Y:S02]  /*3100*/  UIADD3 UR17, UPT, UPT, UR14, 0x1, URZ ;  /* 0x000000010e117890 */ /* 0x000fe4000fffe0ff */
[----:B------:R-:W-:Y:S02]  /*3110*/  ULEA UR22, UR14, UR12, 0x9 ;  /* 0x0000000c0e167291 */ /* 0x000fe4000f8e48ff */
[----:B------:R-:W-:Y:S01]  /*3120*/  UISETP.NE.AND UP2, UPT, UR17, 0x3, UPT ;  /* 0x000000031100788c */ /* 0x000fe2000bf45270 */
[----:B------:R-:W-:Y:S01]  /*3130*/  PLOP3.LUT P0, PT, PT, PT, UP1, 0x80, 0x8 ;  /* 0x000000000008781c */ /* 0x000fe20003f0f018 */
[----:B------:R-:W-:Y:S02]  /*3140*/  ULEA UR24, UR14, UR11, 0x7 ;  /* 0x0000000b0e187291 */ /* 0x000fe4000f8e38ff */
[----:B------:R-:W-:Y:S02]  /*3150*/  USEL UR13, URZ, 0x1, UP2 ;  /* 0x00000001ff0d7887 */ /* 0x000fe40009000000 */
[----:B------:R-:W-:Y:S02]  /*3160*/  USEL UR17, UR17, URZ, UP2 ;  /* 0x000000ff11117287 */ /* 0x000fe40009000000 */
[----:B------:R-:W-:Y:S02]  /*3170*/  UIADD3 UR7, UPT, UPT, UR7, 0x18, URZ ;  /* 0x0000001807077890 */ /* 0x000fe4000fffe0ff */
[----:B------:R-:W-:Y:S01]  /*3180*/  @UP1 ULEA UR4, UR17, UR6, 0x3 ;  /* 0x0000000611041291 */ /* 0x000fe2000f8e18ff */
[----:B------:R-:W-:Y:S01]  /*3190*/  LOP3.LUT R8, R8, UR13, RZ, 0x3c, !PT ;  /* 0x0000000d08087c12 */ /* 0x000fe2000f8e3cff */
[----:B------:R-:W-:Y:S01]  /*31a0*/  UMOV UR23, 0xc0004010 ;  /* 0xc000401000177882 */ /* 0x000fe20000000000 */
[----:B------:R-:W-:Y:S01]  /*31b0*/  UMOV UR25, 0xc0004010 ;  /* 0xc000401000197882 */ /* 0x000fe20000000000 */
[----:B------:R-:W-:Y:S01]  /*31c0*/  UIADD3 UR15, UPT, UPT, UR15, -0x1, URZ ;  /* 0xffffffff0f0f7890 */ /* 0x000fe2000fffe0ff */
[----:B-1----:R-:W-:Y:S01]  /*31d0*/  @P0 SHF.L.U32 R0, R8, 0x1f, RZ ;  /* 0x0000001f08000819 */ /* 0x002fe200000006ff */
[----:B------:R-:W-:Y:S03]  /*31e0*/  UMOV UR14, UR17 ;  /* 0x00000011000e7c82 */ /* 0x000fe60008000000 */
[----:B------:R2:W4:Y:S01]  /*31f0*/  @P0 SYNCS.PHASECHK.TRANS64.TRYWAIT P2, [UR4], R0 ;  /* 0x00000000ff0005a7 */ /* 0x0005220008041104 */
[----:B------:R2:W-:Y:S01]  /*3200*/  UTCQMMA gdesc[UR24], gdesc[UR22], tmem[UR8], tmem[UR20], idesc[UR21], UP4 ;  /* 0x00ff1416180075ea */ /* 0x0005e2000a000308 */
[----:B------:R-:W-:Y:S01]  /*3210*/  UPLOP3.LUT UP4, UPT, UPT, UPT, UPT, 0x80, 0x8 ;  /* 0x000000000008789c */ /* 0x000fe20003f8f070 */
[----:B------:R2:W-:Y:S01]  /*3220*/  UTCBAR [UR7], URZ ;  /* 0x000000ff070073e9 */ /* 0x0005e200080000ff */
[----:B------:R-:W-:Y:S09]  /*3230*/  BRA.U UP0, `(.L_x_57) ;  /* 0xfffffffd008c7547 */ /* 0x000ff2000b83ffff */
.L_x_54:
[----:B------:R-:W-:Y:S01]  /*3240*/  UIADD3 UR18, UPT, UPT, UR18, 0x1, URZ ;  /* 0x0000000112127890 */ /* 0x000fe2000fffe0ff */
[C---:B------:R-:W-:Y:S01]  /*3250*/  ISETP.NE.AND P0, PT, R10.reuse, 0x2, PT ;  /* 0x000000020a00780c */ /* 0x040fe20003f05270 */
[----:B------:R-:W-:Y:S02]  /*3260*/  UIADD3 UR9, UPT, UPT, UR9, 0xa0, URZ ;  /* 0x000000a009097890 */ /* 0x000fe4000fffe0ff */
[----:B------:R-:W-:Y:S01]  /*3270*/  UISETP.NE.AND UP0, UPT, UR18, 0x4, UPT ;  /* 0x000000041200788c */ /* 0x000fe2000bf05270 */
[----:B-12---:R-:W-:Y:S02]  /*3280*/  SEL R0, RZ, 0x1, P0 ;  /* 0x00000001ff007807 */ /* 0x006fe40000000000 */
[----:B------:R-:W-:Y:S01]  /*3290*/  SEL R10, R10, RZ, P0 ;  /* 0x000000ff0a0a7207 */ /* 0x000fe20000000000 */
[----:B------:R-:W-:Y:S01]  /*32a0*/  USEL UR4, URZ, 0x1, UP0 ;  /* 0x00000001ff047887 */ /* 0x000fe20008000000 */
[----:B------:R-:W-:Y:S01]  /*32b0*/  LOP3.LUT R9, R9, R0, RZ, 0x3c, !PT ;  /* 0x0000000009097212 */ /* 0x000fe200078e3cff */
[----:B------:R-:W-:Y:S01]  /*32c0*/  USEL UR18, UR18, URZ, UP0 ;  /* 0x000000ff12127287 */ /* 0x000fe20008000000 */
[----:B------:R1:W-:Y:S03]  /*32d0*/  UTCBAR [UR9], URZ ;  /* 0x000000ff090073e9 */ /* 0x0003e600080000ff */
[----:B------:R-:W-:Y:S01]  /*32e0*/  LOP3.LUT R11, R11, UR4, RZ, 0x3c, !PT ;  /* 0x000000040b0b7c12 */ /* 0x000fe2000f8e3cff */
[----:B------:R-:W-:Y:S07]  /*32f0*/  @P1 BRA `(.L_x_58) ;  /* 0xfffffff800c41947 */ /* 0x000fee000383ffff */
[----:B------:R-:W2:Y:S01]  /*3300*/  S2UR UR4, SR_CgaCtaId ;  /* 0x00000000000479c3 */ /* 0x000ea20000008800 */
[----:B------:R-:W-:Y:S01]  /*3310*/  ELECT P0, URZ, PT ;  /* 0x0000000000ff782f */ /* 0x000fe20003800000 */
[----:B------:R-:W-:Y:S01]  /*3320*/  IMAD.MOV.U32 R0, RZ, RZ, 0x1 ;  /* 0x00000001ff007424 */ /* 0x000fe200078e00ff */
[----:B------:R-:W-:Y:S01]  /*3330*/  UIADD3 UR6, UPT, UPT, UR6, 0xc0, URZ ;  /* 0x000000c006067890 */ /* 0x000fe2000fffe0ff */
[----:B------:R-:W-:Y:S01]  /*3340*/  SHF.L.U32 R2, R11, 0x1f, RZ ;  /* 0x0000001f0b027819 */ /* 0x000fe200000006ff */
[----:B------:R-:W-:-:S03]  /*3350*/  UMOV UR5, 0x40 ;  /* 0x0000004000057882 */ /* 0x000fc60000000000 */
[----:B------:R-:W-:Y:S01]  /*3360*/  UVIRTCOUNT.DEALLOC.SMPOOL 0x80 ;  /* 0x000000800000784c */ /* 0x000fe20000000000 */
[----:B--2---:R-:W-:Y:S02]  /*3370*/  ULEA UR4, UR4, UR5, 0x18 ;  /* 0x0000000504047291 */ /* 0x004fe4000f8ec0ff */
[----:B------:R-:W-:-:S07]  /*3380*/  ULEA UR5, UR18, UR6, 0x3 ;  /* 0x0000000612057291 */ /* 0x000fce000f8e18ff */
[----:B------:R2:W-:Y:S02]  /*3390*/  @P0 STS.U8 [UR4+0x1c], R0 ;  /* 0x00001c00ff000988 */ /* 0x0005e40008000004 */
[----:B------:R-:W3:Y:S02]  /*33a0*/  SYNCS.PHASECHK.TRANS64.TRYWAIT P0, [UR5], R2 ;  /* 0x00000002ff0075a7 */ /* 0x000ee40008001105 */
[----:B--23--:R-:W-:Y:S05]  /*33b0*/  @!P0 BRA `(.L_x_59) ;  /* 0x0000005c00b08947 */ /* 0x00cfea0003800000 */
.L_x_142:
[----:B------:R-:W-:-:S04]  /*33c0*/  UIADD3 UR7, UPT, UPT, UR18, 0x1, URZ ;  /* 0x0000000112077890 */ /* 0x000fc8000fffe0ff */
[----:B------:R-:W-:-:S04]  /*33d0*/  UISETP.NE.AND UP0, UPT, UR7, 0x4, UPT ;  /* 0x000000040700788c */ /* 0x000fc8000bf05270 */
[----:B------:R-:W-:Y:S02]  /*33e0*/  USEL UR8, URZ, 0x1, UP0 ;  /* 0x00000001ff087887 */ /* 0x000fe40008000000 */
[----:B------:R-:W-:-:S04]  /*33f0*/  USEL UR7, UR7, URZ, UP0 ;  /* 0x000000ff07077287 */ /* 0x000fc80008000000 */
[----:B------:R-:W-:Y:S01]  /*3400*/  ULEA UR5, UR7, UR6, 0x3 ;  /* 0x0000000607057291 */ /* 0x000fe2000f8e18ff */
[----:B--2---:R-:W-:-:S04]  /*3410*/  LOP3.LUT R2, R11, UR8, RZ, 0x3c, !PT ;  /* 0x000000080b027c12 */ /* 0x004fc8000f8e3cff */
[----:B------:R-:W-:-:S04]  /*3420*/  SHF.L.U32 R3, R2, 0x1f, RZ ;  /* 0x0000001f02037819 */ /* 0x000fc800000006ff */
[----:B------:R-:W2:Y:S02]  /*3430*/  SYNCS.PHASECHK.TRANS64.TRYWAIT P0, [UR5], R3 ;  /* 0x00000003ff0075a7 */ /* 0x000ea40008001105 */
[----:B--2---:R-:W-:Y:S05]  /*3440*/  @!P0 BRA `(.L_x_60) ;  /* 0x0000005c00a48947 */ /* 0x004fea0003800000 */
.L_x_144:
[----:B------:R-:W-:-:S04]  /*3450*/  UIADD3 UR7, UPT, UPT, UR7, 0x1, URZ ;  /* 0x0000000107077890 */ /* 0x000fc8000fffe0ff */
[----:B------:R-:W-:-:S04]  /*3460*/  UISETP.NE.AND UP0, UPT, UR7, 0x4, UPT ;  /* 0x000000040700788c */ /* 0x000fc8000bf05270 */
[----:B------:R-:W-:Y:S02]  /*3470*/  USEL UR8, URZ, 0x1, UP0 ;  /* 0x00000001ff087887 */ /* 0x000fe40008000000 */
[----:B------:R-:W-:-:S04]  /*3480*/  USEL UR7, UR7, URZ, UP0 ;  /* 0x000000ff07077287 */ /* 0x000fc80008000000 */
[----:B------:R-:W-:Y:S01]  /*3490*/  ULEA UR5, UR7, UR6, 0x3 ;  /* 0x0000000607057291 */ /* 0x000fe2000f8e18ff */
[----:B------:R-:W-:-:S04]  /*34a0*/  LOP3.LUT R2, R2, UR8, RZ, 0x3c, !PT ;  /* 0x0000000802027c12 */ /* 0x000fc8000f8e3cff */
[----:B--2---:R-:W-:-:S04]  /*34b0*/  SHF.L.U32 R3, R2, 0x1f, RZ ;  /* 0x0000001f02037819 */ /* 0x004fc800000006ff */
[----:B------:R-:W2:Y:S02]  /*34c0*/  SYNCS.PHASECHK.TRANS64.TRYWAIT P0, [UR5], R3 ;  /* 0x00000003ff0075a7 */ /* 0x000ea40008001105 */
[----:B--2---:R-:W-:Y:S05]  /*34d0*/  @!P0 BRA `(.L_x_61) ;  /* 0x0000005c00988947 */ /* 0x004fea0003800000 */
.L_x_146:
[----:B------:R-:W-:-:S04]  /*34e0*/  UIADD3 UR7, UPT, UPT, UR7, 0x1, URZ ;  /* 0x0000000107077890 */ /* 0x000fc8000fffe0ff */
[----:B------:R-:W-:-:S04]  /*34f0*/  UISETP.NE.AND UP0, UPT, UR7, 0x4, UPT ;  /* 0x000000040700788c */ /* 0x000fc8000bf05270 */
[----:B------:R-:W-:Y:S02]  /*3500*/  USEL UR5, URZ, 0x1, UP0 ;  /* 0x00000001ff057887 */ /* 0x000fe40008000000 */
[----:B------:R-:W-:-:S04]  /*3510*/  USEL UR7, UR7, URZ, UP0 ;  /* 0x000000ff07077287 */ /* 0x000fc80008000000 */
[----:B------:R-:W-:Y:S01]  /*3520*/  ULEA UR7, UR7, UR6, 0x3 ;  /* 0x0000000607077291 */ /* 0x000fe2000f8e18ff */
[----:B------:R-:W-:-:S04]  /*3530*/  LOP3.LUT R2, R2, UR5, RZ, 0x3c, !PT ;  /* 0x0000000502027c12 */ /* 0x000fc8000f8e3cff */
[----:B------:R-:W-:-:S04]  /*3540*/  SHF.L.U32 R2, R2, 0x1f, RZ ;  /* 0x0000001f02027819 */ /* 0x000fc800000006ff */
[----:B------:R-:W3:Y:S02]  /*3550*/  SYNCS.PHASECHK.TRANS64.TRYWAIT P0, [UR7], R2 ;  /* 0x00000002ff0075a7 */ /* 0x000ee40008001107 */
[----:B---3--:R-:W-:Y:S05]  /*3560*/  @!P0 BRA `(.L_x_62) ;  /* 0x0000005c008c8947 */ /* 0x008fea0003800000 */
.L_x_148:
[----:B------:R-:W-:Y:S01]  /*3570*/  NOP ;  /* 0x0000000000007918 */ /* 0x000fe20000000000 */
[----:B--2---:R-:W2:Y:S01]  /*3580*/  LDS R0, [UR4+0x14] ;  /* 0x00001404ff007984 */ /* 0x004ea20008000800 */
[----:B------:R-:W-:Y:S01]  /*3590*/  ULOP3.LUT UR6, UR19, 0xffff, URZ, 0xc0, !UPT ;  /* 0x0000ffff13067892 */ /* 0x000fe2000f8ec0ff */
[----:B------:R-:W-:Y:S01]  /*35a0*/  UMOV UR8, 0xffff ;  /* 0x0000ffff00087882 */ /* 0x000fe20000000000 */
[----:B------:R-:W-:Y:S02]  /*35b0*/  UMOV UR5, 0x1 ;  /* 0x0000000100057882 */ /* 0x000fe40000000000 */
[----:B------:R-:W-:-:S04]  /*35c0*/  USHF.R.U32.HI UR6, URZ, 0x5, UR6 ;  /* 0x00000005ff067899 */ /* 0x000fc80008011606 */
[----:B------:R-:W-:Y:S02]  /*35d0*/  USHF.L.U32 UR8, UR8, UR6, URZ ;  /* 0x0000000608087299 */ /* 0x000fe400080006ff */
[----:B------:R-:W-:-:S04]  /*35e0*/  USHF.L.U32 UR5, UR5, UR6, URZ ;  /* 0x0000000605057299 */ /* 0x000fc800080006ff */
[----:B--2---:R-:W-:-:S04]  /*35f0*/  LOP3.LUT R0, R0, UR8, RZ, 0xc0, !PT ;  /* 0x0000000800007c12 */ /* 0x004fc8000f8ec0ff */
[----:B------:R-:W-:-:S13]  /*3600*/  ISETP.NE.AND P0, PT, R0, UR8, PT ;  /* 0x0000000800007c0c */ /* 0x000fda000bf05270 */
[----:B------:R-:W-:Y:S05]  /*3610*/  @P0 BRA `(.L_x_63) ;  /* 0x0000000000580947 */ /* 0x000fea0003800000 */
[----:B------:R-:W2:Y:S02]  /*3620*/  LDS R0, [UR4+0x18] ;  /* 0x00001804ff007984 */ /* 0x000ea40008000800 */
[----:B--2---:R-:W-:-:S04]  /*3630*/  LOP3.LUT R0, R0, UR5, RZ, 0xc0, !PT ;  /* 0x0000000500007c12 */ /* 0x004fc8000f8ec0ff */
[----:B------:R-:W-:-:S13]  /*3640*/  ISETP.NE.AND P0, PT, R0, UR5, PT ;  /* 0x0000000500007c0c */ /* 0x000fda000bf05270 */
[----:B------:R-:W-:Y:S05]  /*3650*/  @P0 BRA `(.L_x_64) ;  /* 0x00000000003c0947 */ /* 0x000fea0003800000 */
[----:B------:R-:W2:Y:S01]  /*3660*/  S2R R2, SR_LANEID ;  /* 0x0000000000027919 */ /* 0x000ea20000000000 */
[----:B------:R-:W-:Y:S01]  /*3670*/  ULOP3.LUT UR8, URZ, UR8, URZ, 0x33, !UPT ;  /* 0x00000008ff087292 */ /* 0x000fe2000f8e33ff */
[----:B------:R-:W-:Y:S02]  /*3680*/  VOTEU.ANY UR7, UPT, PT ;  /* 0x0000000000077886 */ /* 0x000fe400038e0100 */
[----:B------:R-:W-:-:S03]  /*3690*/  UFLO.U32 UR7, UR7 ;  /* 0x00000007000772bd */ /* 0x000fc600080e0000 */
[----:B------:R-:W-:-:S04]  /*36a0*/  IMAD.U32 R0, RZ, RZ, UR8 ;  /* 0x00000008ff007e24 */ /* 0x000fc8000f8e00ff */
[----:B------:R3:W1:Y:S02]  /*36b0*/  REDUX UR6, R0 ;  /* 0x00000000000673c4 */ /* 0x0006640000000000 */
[----:B------:R1:W-:Y:S01]  /*36c0*/  UTCATOMSWS.AND URZ, UR8 ;  /* 0x0000000800ff79e3 */ /* 0x0003e20008000000 */
[----:B--2---:R-:W-:Y:S02]  /*36d0*/  ISETP.EQ.U32.AND P0, PT, R2, UR7, PT ;  /* 0x0000000702007c0c */ /* 0x004fe4000bf02070 */
[----:B---3--:R-:W-:Y:S02]  /*36e0*/  LOP3.LUT R0, RZ, UR5, RZ, 0x33, !PT ;  /* 0x00000005ff007c12 */ /* 0x008fe4000f8e33ff */
[----:B-1----:R-:W-:Y:S02]  /*36f0*/  MOV R2, UR6 ;  /* 0x0000000600027c02 */ /* 0x002fe40008000f00 */
[----:B------:R-:W1:Y:S07]  /*3700*/  REDUX UR5, R0 ;  /* 0x00000000000573c4 */ /* 0x000e6e0000000000 */
[----:B------:R2:W-:Y:S01]  /*3710*/  @P0 ATOMS.AND RZ, [UR4+0x14], R2 ;  /* 0x00001402ffff098c */ /* 0x0005e2000a800004 */
[----:B-1----:R-:W-:-:S05]  /*3720*/  IMAD.U32 R0, RZ, RZ, UR5 ;  /* 0x00000005ff007e24 */ /* 0x002fca000f8e00ff */
[----:B------:R2:W-:Y:S01]  /*3730*/  @P0 ATOMS.AND RZ, [UR4+0x18], R0 ;  /* 0x00001800ffff098c */ /* 0x0005e2000a800004 */
[----:B------:R-:W-:Y:S05]  /*3740*/  BRA `(.L_x_65) ;  /* 0x0000000000147947 */ /* 0x000fea0003800000 */
.L_x_64:
[----:B------:R-:W-:Y:S02]  /*3750*/  MOV R2, 0x3770 ;  /* 0x0000377000027802 */ /* 0x000fe40000000f00 */
[----:B-1--45:R-:W-:Y:S05]  /*3760*/  CALL.REL.NOINC `($__internal_0_$__cuda_sm10x_tcgen05_guardrail_trap_col_being_dealloced_not_returned_by_alloc) ;  /* 0x0000006000707944 */ /* 0x032fea0003c00000 */
[----:B------:R-:W-:Y:S05]  /*3770*/  BRA `(.L_x_65) ;  /* 0x0000000000087947 */ /* 0x000fea0003800000 */
.L_x_63:
[----:B------:R-:W-:Y:S02]  /*3780*/  MOV R2, 0x37a0 ;  /* 0x000037a000027802 */ /* 0x000fe40000000f00 */
[----:B-1--45:R-:W-:Y:S05]  /*3790*/  CALL.REL.NOINC `($__internal_2_$__cuda_sm10x_tcgen05_guardrail_trap_unallocated_columns_being_dealloced) ;  /* 0x00000060007c7944 */ /* 0x032fea0003c00000 */
.L_x_65:
[----:B------:R-:W-:Y:S01]  /*37a0*/  NOP ;  /* 0x0000000000007918 */ /* 0x000fe20000000000 */
[----:B------:R-:W-:Y:S05]  /*37b0*/  EXIT ;  /* 0x000000000000794d */ /* 0x000fea0003800000 */
.L_x_47:
[----:B------:R-:W-:-:S09]  /*37c0*/  UISETP.NE.OR UP2, UPT, UR8, 0x3, !UP2 ;  /* 0x000000030800788c */ /* 0x000fd2000d745670 */
[----:B------:R-:W-:Y:S05]  /*37d0*/  BRA.U UP2, `(.L_x_66) ;  /* 0x0000001102087547 */ /* 0x000fea000b800000 */
[----:B------:R-:W1:Y:S01]  /*37e0*/  LDC R0, c[0x0][0xb30] ;  /* 0x0002cc00ff007b82 */ /* 0x000e620000000800 */
[----:B------:R-:W2:Y:S01]  /*37f0*/  LDCU.64 UR8, c[0x0][0x888] ;  /* 0x00011100ff0877ac */ /* 0x000ea20008000a00 */
[----:B------:R-:W-:Y:S02]  /*3800*/  HFMA2 R27, -RZ, RZ, 0, 0 ;  /* 0x00000000ff1b7431 */ /* 0x000fe400000001ff */
[----:B------:R-:W-:Y:S01]  /*3810*/  IMAD.MOV.U32 R29, RZ, RZ, 0x1 ;  /* 0x00000001ff1d7424 */ /* 0x000fe200078e00ff */
[----:B------:R-:W-:Y:S01]  /*3820*/  MOV R25, 0x1000 ;  /* 0x0000100000197802 */ /* 0x000fe20000000f00 */
[----:B------:R-:W4:Y:S01]  /*3830*/  LDCU.64 UR4, c[0x0][0x890] ;  /* 0x00011200ff0477ac */ /* 0x000f220008000a00 */
[----:B------:R-:W-:Y:S01]  /*3840*/  IMAD.MOV.U32 R28, RZ, RZ, RZ ;  /* 0x000000ffff1c7224 */ /* 0x000fe200078e00ff */
[----:B------:R-:W3:Y:S01]  /*3850*/  LDC R24, c[0x0][0x370] ;  /* 0x0000dc00ff187b82 */ /* 0x000ee20000000800 */
[----:B------:R-:W-:Y:S01]  /*3860*/  UMOV UR7, 0x400 ;  /* 0x0000040000077882 */ /* 0x000fe20000000000 */
[----:B------:R-:W-:-:S02]  /*3870*/  UPLOP3.LUT UP1, UPT, UPT, UPT, UPT, 0x40, 0x4 ;  /* 0x000000000004789c */ /* 0x000fc40003f2e870 */
[----:B------:R-:W-:-:S04]  /*3880*/  ULEA UR7, UR37, UR7, 0x18 ;  /* 0x0000000725077291 */ /* 0x000fc8000f8ec0ff */
[----:B------:R-:W3:Y:S01]  /*3890*/  LDC R3, c[0x0][0xb0c] ;  /* 0x0002c300ff037b82 */ /* 0x000ee20000000800 */
[----:B------:R-:W-:Y:S02]  /*38a0*/  UIADD3 UR13, UPT, UPT, UR7, 0x48, URZ ;  /* 0x00000048070d7890 */ /* 0x000fe4000fffe0ff */
[----:B--2---:R-:W-:Y:S02]  /*38b0*/  UISETP.NE.U32.AND UP2, UPT, UR8, URZ, UPT ;  /* 0x000000ff0800728c */ /* 0x004fe4000bf45070 */
[----:B------:R-:W-:Y:S02]  /*38c0*/  UIADD3 UR33, UPT, UPT, UR7, 0x30, URZ ;  /* 0x0000003007217890 */ /* 0x000fe4000fffe0ff */
[----:B----4-:R-:W-:Y:S01]  /*38d0*/  UISETP.NE.U32.AND UP3, UPT, UR4, URZ, UPT ;  /* 0x000000ff0400728c */ /* 0x010fe2000bf65070 */
[----:B------:R-:W2:Y:S01]  /*38e0*/  LDC R18, c[0x0][0xb20] ;  /* 0x0002c800ff127b82 */ /* 0x000ea20000000800 */
[----:B-1----:R-:W-:Y:S01]  /*38f0*/  ISETP.NE.AND P1, PT, R0, 0x1, PT ;  /* 0x000000010000780c */ /* 0x002fe20003f25270 */
[----:B------:R-:W-:-:S02]  /*3900*/  UISETP.NE.AND.EX UP2, UPT, UR9, URZ, UPT, UP2 ;  /* 0x000000ff0900728c */ /* 0x000fc4000bf45320 */
[----:B------:R-:W-:Y:S02]  /*3910*/  UIADD3 UR25, UPT, UPT, UR7, 0x38, URZ ;  /* 0x0000003807197890 */ /* 0x000fe4000fffe0ff */
[----:B------:R-:W-:Y:S02]  /*3920*/  UIADD3 UR17, UPT, UPT, UR7, 0x40, URZ ;  /* 0x0000004007117890 */ /* 0x000fe4000fffe0ff */
[----:B------:R-:W1:Y:S01]  /*3930*/  LDC.64 R30, c[0x0][0x348] ;  /* 0x0000d200ff1e7b82 */ /* 0x000e620000000a00 */
[----:B------:R-:W-:Y:S02]  /*3940*/  UPRMT UR13, UR37, 0x654, UR13 ;  /* 0x00000654250d7896 */ /* 0x000fe4000800000d */
[----:B------:R-:W-:-:S05]  /*3950*/  UISETP.NE.AND.EX UP3, UPT, UR5, URZ, UPT, UP3 ;  /* 0x000000ff0500728c */ /* 0x000fca000bf65330 */
[----:B------:R-:W4:Y:S08]  /*3960*/  LDC.64 R16, c[0x0][0xb10] ;  /* 0x0002c400ff107b82 */ /* 0x000f300000000a00 */
[----:B------:R-:W1:Y:S08]  /*3970*/  LDC.64 R6, c[0x0][0xb18] ;  /* 0x0002c600ff067b82 */ /* 0x000e700000000a00 */
[----:B------:R-:W1:Y:S08]  /*3980*/  LDC.64 R4, c[0x0][0xb28] ;  /* 0x0002ca00ff047b82 */ /* 0x000e700000000a00 */
[----:B--23--:R-:W1:Y:S02]  /*3990*/  LDC R19, c[0x0][0x374] ;  /* 0x0000dd00ff137b82 */ /* 0x00ce640000000800 */
.L_x_77:
[C---:B------:R-:W-:Y:S02]  /*39a0*/  LEA R0, R28.reuse, UR7, 0x3 ;  /* 0x000000071c007c11 */ /* 0x040fe4000f8e18ff */
[----:B------:R-:W-:Y:S02]  /*39b0*/  SHF.L.U32 R2, R27, 0x1f, RZ ;  /* 0x0000001f1b027819 */ /* 0x000fe400000006ff */
[----:B------:R-:W-:Y:S02]  /*39c0*/  LEA R20, R28, UR7, 0x4 ;  /* 0x000000071c147c11 */ /* 0x000fe4000f8e20ff */
[----:B--2---:R-:W2:Y:S02]  /*39d0*/  SYNCS.PHASECHK.TRANS64.TRYWAIT P0, [R0+URZ+0x80], R2 ;  /* 0x00008002000075a7 */ /* 0x004ea400080011ff */
[----:B--2---:R-:W-:Y:S05]  /*39e0*/  @!P0 BRA `(.L_x_67) ;  /* 0x0000005800848947 */ /* 0x004fea0003800000 */
.L_x_149:
[----:B------:R-:W-:Y:S01]  /*39f0*/  ISETP.GE.AND P0, PT, R40, 0x1, PT ;  /* 0x000000012800780c */ /* 0x000fe20003f06270 */
[----:B------:R-:W3:Y:S01]  /*3a00*/  LDS.128 R20, [R20+0x110] ;  /* 0x0001100014147984 */ /* 0x000ee20000000c00 */
[----:B--2---:R-:W-:Y:S01]  /*3a10*/  VIADD R0, R0, 0x90 ;  /* 0x0000009000007836 */ /* 0x004fe20000000000 */
[----:B------:R-:W-:Y:S01]  /*3a20*/  @!PT LDS RZ, [RZ] ;  /* 0x00000000fffff984 */ /* 0x000fe20000000800 */
[----:B------:R-:W-:Y:S01]  /*3a30*/  @!PT LDS RZ, [RZ] ;  /* 0x00000000fffff984 */ /* 0x000fe20000000800 */
[----:B------:R-:W-:Y:S01]  /*3a40*/  @!PT LDS RZ, [RZ] ;  /* 0x00000000fffff984 */ /* 0x000fe20000000800 */
[----:B------:R-:W-:Y:S01]  /*3a50*/  @!PT LDS RZ, [RZ] ;  /* 0x00000000fffff984 */ /* 0x000fe20000000800 */
[----:B------:R2:W-:Y:S06]  /*3a60*/  MEMBAR.ALL.CTA ;  /* 0x0000000000007992 */ /* 0x0005ec0000008000 */
[----:B--2---:R-:W2:Y:S01]  /*3a70*/  FENCE.VIEW.ASYNC.S ;  /* 0x00000000000073c6 */ /* 0x004ea20000000000 */
[----:B------:R-:W-:Y:S04]  /*3a80*/  PRMT R0, RZ, 0x654, R0 ;  /* 0x00000654ff007816 */ /* 0x000fe80000000000 */
[----:B--2---:R2:W-:Y:S01]  /*3a90*/  SYNCS.ARRIVE.TRANS64.RED.A1T0 RZ, [R0+URZ], RZ ;  /* 0x000000ff00ff79a7 */ /* 0x0045e200081004ff */
[----:B---3--:R-:W-:Y:S11]  /*3aa0*/  LOP3.LUT P3, RZ, R22, 0x1, RZ, 0xc0, !PT ;  /* 0x0000000116ff7812 */ /* 0x008ff6000786c0ff */
[----:B------:R-:W-:Y:S02]  /*3ab0*/  @!UPT UIADD3 URZ, UPT, UPT, URZ, URZ, URZ ;  /* 0x000000fffffff290 */ /* 0x000fe4000fffe0ff */
[----:B------:R-:W-:Y:S02]  /*3ac0*/  @P3 MOV R11, R20 ;  /* 0x00000014000b3202 */ /* 0x000fe40000000f00 */
[----:B------:R-:W-:Y:S01]  /*3ad0*/  @P3 LOP3.LUT R10, R21, 0xffff, RZ, 0xc0, !PT ;  /* 0x0000ffff150a3812 */ /* 0x000fe200078ec0ff */
[----:B--2---:R-:W-:Y:S06]  /*3ae0*/  @!P0 BRA `(.L_x_68) ;  /* 0x0000000000a48947 */ /* 0x004fec0003800000 */
[-C--:B-1----:R-:W-:Y:S01]  /*3af0*/  IMAD.HI.U32 R0, R19, R7.reuse, RZ ;  /* 0x0000000713007227 */ /* 0x082fe200078e00ff */
[----:B------:R-:W-:Y:S02]  /*3b00*/  ISETP.NE.AND P0, PT, R6, 0x1, PT ;  /* 0x000000010600780c */ /* 0x000fe40003f05270 */
[----:B------:R-:W-:Y:S01]  /*3b10*/  ISETP.NE.AND P2, PT, R40, 0x1, PT ;  /* 0x000000012800780c */ /* 0x000fe20003f45270 */
[----:B----4-:R-:W-:Y:S01]  /*3b20*/  IMAD.HI.U32 R9, R24, R16, RZ ;  /* 0x0000001018097227 */ /* 0x010fe200078e00ff */
[----:B------:R-:W-:Y:S02]  /*3b30*/  SHF.R.U32.HI R0, RZ, R18, R0 ;  /* 0x00000012ff007219 */ /* 0x000fe40000011600 */
[----:B------:R-:W-:Y:S01]  /*3b40*/  ISETP.NE.AND P4, PT, R3, 0x1, PT ;  /* 0x000000010300780c */ /* 0x000fe20003f85270 */
[----:B------:R-:W-:Y:S01]  /*3b50*/  IMAD.HI.U32 R13, R10, R7, RZ ;  /* 0x000000070a0d7227 */ /* 0x000fe200078e00ff */
[----:B------:R-:W-:Y:S02]  /*3b60*/  SHF.R.U32.HI R9, RZ, R17, R9 ;  /* 0x00000011ff097219 */ /* 0x000fe40000011609 */
[----:B------:R-:W-:Y:S01]  /*3b70*/  SEL R0, R19, R0, !P0 ;  /* 0x0000000013007207 */ /* 0x000fe20004000000 */
[----:B------:R-:W-:Y:S01]  /*3b80*/  IMAD.HI.U32 R12, R11, R16, RZ ;  /* 0x000000100b0c7227 */ /* 0x000fe200078e00ff */
[----:B------:R-:W-:Y:S03]  /*3b90*/  SEL R9, R24, R9, !P4 ;  /* 0x0000000918097207 */ /* 0x000fe60006000000 */
[-C--:B------:R-:W-:Y:S01]  /*3ba0*/  IMAD.HI.U32 R8, R0, R4.reuse, RZ ;  /* 0x0000000400087227 */ /* 0x080fe200078e00ff */
[----:B------:R-:W-:Y:S03]  /*3bb0*/  SHF.R.U32.HI R12, RZ, R17, R12 ;  /* 0x00000011ff0c7219 */ /* 0x000fe6000001160c */
[----:B------:R-:W-:Y:S01]  /*3bc0*/  IMAD.HI.U32 R2, R9, R4, RZ ;  /* 0x0000000409027227 */ /* 0x000fe200078e00ff */
[-C--:B------:R-:W-:Y:S02]  /*3bd0*/  @P2 SHF.R.U32.HI R0, RZ, R5.reuse, R8 ;  /* 0x00000005ff002219 */ /* 0x080fe40000011608 */
[----:B------:R-:W-:Y:S02]  /*3be0*/  SHF.R.U32.HI R8, RZ, R18, R13 ;  /* 0x00000012ff087219 */ /* 0x000fe4000001160d */
[----:B------:R-:W-:Y:S01]  /*3bf0*/  @P2 SHF.R.U32.HI R9, RZ, R5, R2 ;  /* 0x00000005ff092219 */ /* 0x000fe20000011602 */
[----:B------:R-:W-:Y:S01]  /*3c00*/  IMAD R0, R40, R0, RZ ;  /* 0x0000000028007224 */ /* 0x000fe200078e02ff */
[----:B------:R-:W-:Y:S02]  /*3c10*/  SEL R8, R10, R8, !P0 ;  /* 0x000000080a087207 */ /* 0x000fe40004000000 */
[----:B------:R-:W-:Y:S01]  /*3c20*/  SEL R2, R11, R12, !P4 ;  /* 0x0000000c0b027207 */ /* 0x000fe20006000000 */
[----:B------:R-:W-:Y:S01]  /*3c30*/  IMAD R12, R40, R9, RZ ;  /* 0x00000009280c7224 */ /* 0x000fe200078e02ff */
[C---:B------:R-:W-:Y:S01]  /*3c40*/  ISETP.GE.AND P0, PT, R8.reuse, R0, PT ;  /* 0x000000000800720c */ /* 0x040fe20003f06270 */
[----:B------:R-:W-:Y:S03]  /*3c50*/  IMAD.HI.U32 R0, R8, R4, RZ ;  /* 0x0000000408007227 */ /* 0x000fe600078e00ff */
[----:B------:R-:W-:Y:S02]  /*3c60*/  ISETP.GE.OR P0, PT, R2, R12, P0 ;  /* 0x0000000c0200720c */ /* 0x000fe40000706670 */
[-C--:B------:R-:W-:Y:S04]  /*3c70*/  SHF.R.U32.HI R0, RZ, R5.reuse, R0 ;  /* 0x00000005ff007219 */ /* 0x080fe80000011600 */
[----:B------:R-:W-:Y:S05]  /*3c80*/  SEL R13, R8, R0, !P2 ;  /* 0x00000000080d7207 */ /* 0x000fea0005000000 */
[----:B------:R-:W-:Y:S02]  /*3c90*/  IMAD.MOV R12, RZ, RZ, -R13 ;  /* 0x000000ffff0c7224 */ /* 0x000fe400078e0a0d */
[----:B------:R-:W-:Y:S04]  /*3ca0*/  @!P0 IMAD.HI.U32 R0, R2, R4, RZ ;  /* 0x0000000402008227 */ /* 0x000fe800078e00ff */
[----:B------:R-:W-:Y:S01]  /*3cb0*/  IMAD R12, R40, R12, R8 ;  /* 0x0000000c280c7224 */ /* 0x000fe200078e0208 */
[----:B------:R-:W-:Y:S04]  /*3cc0*/  @!P0 SHF.R.U32.HI R0, RZ, R5, R0 ;  /* 0x00000005ff008219 */ /* 0x000fe80000011600 */
[----:B------:R-:W-:Y:S04]  /*3cd0*/  @!P0 SEL R0, R2, R0, !P2 ;  /* 0x0000000002008207 */ /* 0x000fe80005000000 */
[----:B------:R-:W-:Y:S01]  /*3ce0*/  @!P0 IADD3 R13, PT, PT, R13, -R0, RZ ;  /* 0x800000000d0d8210 */ /* 0x000fe20007ffe0ff */
[----:B------:R-:W-:Y:S01]  /*3cf0*/  @!P0 IMAD R0, R9, R12, R0 ;  /* 0x0000000c09008224 */ /* 0x000fe200078e0200 */
[----:B------:R-:W-:Y:S01]  /*3d00*/  IADD3 R9, PT, PT, -R8, RZ, RZ ;  /* 0x000000ff08097210 */ /* 0x000fe20007ffe1ff */
[--C-:B------:R-:W-:Y:S02]  /*3d10*/  IMAD.MOV R12, RZ, RZ, -R2.reuse ;  /* 0x000000ffff0c7224 */ /* 0x100fe400078e0a02 */
[----:B------:R-:W-:Y:S02]  /*3d20*/  @!P0 IMAD R8, R13, R40, R2 ;  /* 0x000000280d088224 */ /* 0x000fe400078e0202 */
[----:B------:R-:W-:Y:S02]  /*3d30*/  @!P0 IMAD.MOV.U32 R2, RZ, RZ, R0 ;  /* 0x000000ffff028224 */ /* 0x000fe400078e0000 */
[----:B------:R-:W-:Y:S02]  /*3d40*/  IMAD R11, R3, R12, R11 ;  /* 0x0000000c030b7224 */ /* 0x000fe400078e020b */
[----:B------:R-:W-:Y:S02]  /*3d50*/  IMAD R10, R6, R9, R10 ;  /* 0x00000009060a7224 */ /* 0x000fe400078e020a */
[----:B------:R-:W-:Y:S02]  /*3d60*/  IMAD R11, R2, R3, R11 ;  /* 0x00000003020b7224 */ /* 0x000fe400078e020b */
[----:B------:R-:W-:Y:S02]  /*3d70*/  IMAD R10, R8, R6, R10 ;  /* 0x00000006080a7224 */ /* 0x000fe400078e020a */
.L_x_68:
[----:B------:R-:W-:Y:S05]  /*3d80*/  BRA.U UP1, `(.L_x_69) ;  /* 0x0000000101107547 */ /* 0x000fea000b800000 */
[----:B------:R-:W-:Y:S04]  /*3d90*/  MOV R2, UR6 ;  /* 0x0000000600027c02 */ /* 0x000fe80008000f00 */
[----:B------:R-:W-:Y:S04]  /*3da0*/  SHF.L.U32 R2, R2, 0x1f, RZ ;  /* 0x0000001f02027819 */ /* 0x000fe800000006ff */
[----:B------:R-:W2:Y:S02]  /*3db0*/  SYNCS.PHASECHK.TRANS64.TRYWAIT P0, [UR7+0x78], R2 ;  /* 0x00007802ff0075a7 */ /* 0x000ea40008001107 */
[----:B--2---:R-:W-:Y:S05]  /*3dc0*/  @!P0 BRA `(.L_x_70) ;  /* 0x0000005400a08947 */ /* 0x004fea0003800000 */
.L_x_69:
[----:B------:R-:W-:Y:S02]  /*3dd0*/  R2UR UR35, R15 ;  /* 0x000000000f2372ca */ /* 0x000fe400000e0000 */
[----:B------:R-:W-:Y:S02]  /*3de0*/  R2UR UR34, R14 ;  /* 0x000000000e2272ca */ /* 0x000fe400000e0000 */
[----:B------:R-:W-:Y:S02]  /*3df0*/  ISETP.NE.U32.AND P2, PT, RZ, UR4, PT ;  /* 0x00000004ff007c0c */ /* 0x000fe4000bf45070 */
[----:B------:R-:W-:Y:S02]  /*3e00*/  SHF.L.U32 R14, R29, 0x1f, RZ ;  /* 0x0000001f1d0e7819 */ /* 0x000fe400000006ff */
[----:B------:R-:W-:Y:S05]  /*3e10*/  ISETP.NE.AND.EX P2, PT, RZ, UR5, PT, P2 ;  /* 0x00000005ff007c0c */ /* 0x000fea000bf45320 */
[----:B------:R-:W-:Y:S02]  /*3e20*/  USHF.L.U32 UR35, UR35, 0x6, URZ ;  /* 0x0000000623237899 */ /* 0x000fe400080006ff */
[----:B------:R-:W-:Y:S01]  /*3e30*/  USHF.L.U32 UR34, UR34, 0x8, URZ ;  /* 0x0000000822227899 */ /* 0x000fe200080006ff */
[----:B------:R-:W-:Y:S11]  /*3e40*/  BRA.U !UP3, `(.L_x_71) ;  /* 0x000000010b347547 */ /* 0x000ff6000b800000 */
[----:B------:R-:W-:Y:S01]  /*3e50*/  UPLOP3.LUT UP0, UPT, UPT, UPT, UP2, 0x80, 0x8 ;  /* 0x000000000008789c */ /* 0x000fe20003f0f020 */
[----:B--2---:R-:W-:Y:S02]  /*3e60*/  HFMA2 R0, -RZ, RZ, 0, 5.9604644775390625e-08 ;  /* 0x00000001ff007431 */ /* 0x004fe400000001ff */
[----:B------:R-:W-:Y:S03]  /*3e70*/  IMAD.MOV.U32 R96, RZ, RZ, 0x1 ;  /* 0x00000001ff607424 */ /* 0x000fe600078e00ff */
[----:B------:R-:W-:Y:S05]  /*3e80*/  PLOP3.LUT P0, PT, PT, PT, UP0, 0x80, 0x8 ;  /* 0x000000000008781c */ /* 0x000fea0003f0f008 */
[----:B------:R-:W2:Y:S01]  /*3e90*/  @UP0 LDCU.64 UR10, c[0x0][0x888] ;  /* 0x00011100ff0a07ac */ /* 0x000ea20008000a00 */
[----:B------:R-:W-:Y:S07]  /*3ea0*/  @UP0 UIMAD UR8, UR36, UR4, URZ ;  /* 0x00000004240802a4 */ /* 0x000fee000f8e02ff */
[----:B------:R-:W-:Y:S01]  /*3eb0*/  @!P0 PRMT R96, R0, 0x7610, R96 ;  /* 0x0000761000608816 */ /* 0x000fe20000000060 */
[----:B--2---:R-:W-:Y:S03]  /*3ec0*/  @UP0 UIMAD.WIDE UR10, UR8, 0x4, UR10 ;  /* 0x00000004080a08a5 */ /* 0x004fe6000f8e020a */
[----:B------:R-:W2:Y:S03]  /*3ed0*/  @!UP0 LDCU UR8, c[0x0][0x880] ;  /* 0x00011000ff0887ac */ /* 0x000ea60008000800 */
[----:B------:R-:W-:Y:S01]  /*3ee0*/  IMAD.U32 R8, RZ, RZ, UR10 ;  /* 0x0000000aff087e24 */ /* 0x000fe2000f8e00ff */
[----:B------:R-:W-:Y:S05]  /*3ef0*/  MOV R9, UR11 ;  /* 0x0000000b00097c02 */ /* 0x000fea0008000f00 */
[----:B-----5:R3:W5:Y:S02]  /*3f00*/  @P0 LDG.E R49, desc[UR46][R8.64] ;  /* 0x0000002e08310981 */ /* 0x020764000c1e1900 */
[----:B--23--:R-:W-:Y:S07]  /*3f10*/  @!P0 IMAD.U32 R49, RZ, RZ, UR8 ;  /* 0x00000008ff318e24 */ /* 0x00cfee000f8e00ff */
.L_x_71:
[----:B-----5:R-:W-:Y:S01]  /*3f20*/  @!P2 FSETP.EQ.AND P0, PT, R49, RZ, PT ;  /* 0x000000ff3100a20b */ /* 0x020fe20003f02000 */
[----:B------:R-:W-:Y:S01]  /*3f30*/  @!UPT UIADD3 URZ, UPT, UPT, URZ, URZ, URZ ;  /* 0x000000fffffff290 */ /* 0x000fe2000fffe0ff */
[----:B------:R-:W-:Y:S11]  /*3f40*/  @!P2 BRA `(.L_x_72) ;  /* 0x000000000014a947 */ /* 0x000ff60003800000 */
[----:B------:R-:W-:Y:S02]  /*3f50*/  LOP3.LUT P2, RZ, R96, 0xff, RZ, 0xc0, !PT ;  /* 0x000000ff60ff7812 */ /* 0x000fe4000784c0ff */
[----:B------:R-:W-:Y:S04]  /*3f60*/  PLOP3.LUT P0, PT, PT, PT, UP0, 0x80, 0x8 ;  /* 0x000000000008781c */ /* 0x000fe80003f0f008 */
[----:B------:R-:W-:Y:S07]  /*3f70*/  PLOP3.LUT P0, PT, P0, PT, PT, 0x8, 0x80 ;  /* 0x000000000080781c */ /* 0x000fee000070e170 */
[----:B------:R-:W-:Y:S11]  /*3f80*/  @P2 FSETP.EQ.AND P0, PT, R49, RZ, PT ;  /* 0x000000ff3100220b */ /* 0x000ff60003f02000 */
[----:B------:R-:W-:Y:S02]  /*3f90*/  @!UPT UIADD3 URZ, UPT, UPT, URZ, URZ, URZ ;  /* 0x000000fffffff290 */ /* 0x000fe4000fffe0ff */
.L_x_72:
[----:B------:R-:W3:Y:S01]  /*3fa0*/  SYNCS.PHASECHK.TRANS64.TRYWAIT P2, [UR7+0x50], R14 ;  /* 0x0000500eff0075a7 */ /* 0x000ee20008041107 */
[----:B------:R-:W-:Y:S04]  /*3fb0*/  ELECT P4, URZ, PT ;  /* 0x0000000000ff782f */ /* 0x000fe80003880000 */
[----:B------:R-:W-:Y:S11]  /*3fc0*/  PLOP3.LUT P4, PT, P0, P4, PT, 0xf2, 0x2f ;  /* 0x00000000002f781c */ /* 0x000ff60000789e72 */
[----:B------:R-:W-:Y:S02]  /*3fd0*/  @!UPT UIADD3 URZ, UPT, UPT, URZ, URZ, URZ ;  /* 0x000000fffffff290 */ /* 0x000fe4000fffe0ff */
[----:B-1----:R-:W-:Y:S05]  /*3fe0*/  @!P4 IADD3 R8, P0, PT, R30, 0x580, RZ ;  /* 0x000005801e08c810 */ /* 0x002fea0007f1e0ff */
[----:B--2---:R-:W-:Y:S01]  /*3ff0*/  @!P4 IMAD.X R2, RZ, RZ, R31, P0 ;  /* 0x000000ffff02c224 */ /* 0x004fe200000e061f */
[----:B---3--:R-:W-:Y:S07]  /*4000*/  @!P2 BRA `(.L_x_73) ;  /* 0x000000540028a947 */ /* 0x008fee0003800000 */
.L_x_152:
[----:B------:R-:W-:Y:S01]  /*4010*/  @!P4 R2UR UR8, R2 ;  /* 0x000000000208c2ca */ /* 0x000fe200000e0000 */
[----:B------:R-:W-:Y:S01]  /*4020*/  VOTEU.ALL UP1, P4 ;  /* 0x0000000000ff7886 */ /* 0x000fe20002020000 */
[----:B------:R-:W-:Y:S01]  /*4030*/  @!P4 R2UR UR9, R8 ;  /* 0x000000000809c2ca */ /* 0x000fe200000e0000 */
[----:B-1----:R-:W-:Y:S01]  /*4040*/  @!P4 IMAD.MOV.U32 R0, RZ, RZ, 0x1000 ;  /* 0x00001000ff00c424 */ /* 0x002fe200078e00ff */
[----:B------:R-:W-:Y:S01]  /*4050*/  UMOV UR10, 0x0 ;  /* 0x00000000000a7882 */ /* 0x000fe20000000000 */
[----:B------:R-:W-:Y:S01]  /*4060*/  UMOV UR11, 0x10000000 ;  /* 0x10000000000b7882 */ /* 0x000fe20000000000 */
[----:B------:R-:W-:Y:S01]  /*4070*/  @!UP1 UIADD3 UR32, UPT, UPT, UR7, 0x200, URZ ;  /* 0x0000020007209890 */ /* 0x000fe2000fffe0ff */
[----:B------:R-:W-:Y:S06]  /*4080*/  VOTEU.ALL UP1, P4 ;  /* 0x0000000000ff7886 */ /* 0x000fec0002020000 */
[----:B------:R-:W-:Y:S01]  /*4090*/  IMAD.U32 R9, RZ, RZ, UR8 ;  /* 0x00000008ff097e24 */ /* 0x000fe2000f8e00ff */
[----:B------:R-:W-:Y:S01]  /*40a0*/  UPRMT UR8, UR37, 0x654, UR33 ;  /* 0x0000065425087896 */ /* 0x000fe20008000021 */
[----:B------:R-:W-:Y:S03]  /*40b0*/  IMAD.U32 R8, RZ, RZ, UR9 ;  /* 0x00000009ff087e24 */ /* 0x000fe6000f8e00ff */
[----:B------:R-:W-:Y:S02]  /*40c0*/  @!P4 R2UR UR15, R9 ;  /* 0x00000000090fc2ca */ /* 0x000fe400000e0000 */
[----:B------:R-:W-:Y:S02]  /*40d0*/  @!P4 R2UR UR14, R8 ;  /* 0x00000000080ec2ca */ /* 0x000fe400000e0000 */
[----:B------:R-:W-:Y:S05]  /*40e0*/  @!P4 IADD3 R8, P0, PT, R30, 0x580, RZ ;  /* 0x000005801e08c810 */ /* 0x000fea0007f1e0ff */
[----:B------:R-:W-:Y:S06]  /*40f0*/  @!P4 IMAD.X R2, RZ, RZ, R31, P0 ;  /* 0x000000ffff02c224 */ /* 0x000fec00000e061f */
[----:B------:R1:W-:Y:S01]  /*4100*/  @!UP1 UTMALDG.3D [UR32], [UR14], desc[UR10] ;  /* 0x00000a200e0095b4 */ /* 0x0003e20008011000 */
[----:B------:R1:W-:Y:S01]  /*4110*/  @!P4 SYNCS.ARRIVE.TRANS64.RED.A0TR RZ, [UR7+0x30], R0 ;  /* 0x00003000ffffc9a7 */ /* 0x0003e20008300407 */
[----:B------:R-:W-:Y:S01]  /*4120*/  SYNCS.ARRIVE.TRANS64.RED.A1T0 RZ, [UR8], RZ ;  /* 0x000000ffffff79a7 */ /* 0x000fe20008100408 */
[----:B------:R-:W2:Y:S02]  /*4130*/  SYNCS.PHASECHK.TRANS64.TRYWAIT P2, [UR7+0x58], R14 ;  /* 0x0000580eff0075a7 */ /* 0x000ea40008041107 */
[----:B-12---:R-:W-:Y:S05]  /*4140*/  @!P2 BRA `(.L_x_74) ;  /* 0x0000005000f0a947 */ /* 0x006fea0003800000 */
.L_x_154:
[----:B------:R-:W-:Y:S01]  /*4150*/  @!P4 R2UR UR8, R2 ;  /* 0x000000000208c2ca */ /* 0x000fe200000e0000 */
[----:B------:R-:W-:Y:S01]  /*4160*/  VOTEU.ALL UP1, P4 ;  /* 0x0000000000ff7886 */ /* 0x000fe20002020000 */
[----:B------:R-:W-:Y:S01]  /*4170*/  @!P4 R2UR UR9, R8 ;  /* 0x000000000809c2ca */ /* 0x000fe200000e0000 */
[----:B-1----:R-:W-:Y:S01]  /*4180*/  @!P4 IMAD.MOV.U32 R0, RZ, RZ, 0x1000 ;  /* 0x00001000ff00c424 */ /* 0x002fe200078e00ff */
[----:B------:R-:W-:Y:S01]  /*4190*/  UMOV UR10, 0x0 ;  /* 0x00000000000a7882 */ /* 0x000fe20000000000 */
[----:B------:R-:W-:Y:S01]  /*41a0*/  UMOV UR11, 0x10000000 ;  /* 0x10000000000b7882 */ /* 0x000fe20000000000 */
[----:B------:R-:W-:Y:S02]  /*41b0*/  @!UP1 UIADD3 UR26, UPT, UPT, UR34, 0x40, URZ ;  /* 0x00000040221a9890 */ /* 0x000fe4000fffe0ff */
[----:B------:R-:W-:Y:S01]  /*41c0*/  @!UP1 UIADD3 UR24, UPT, UPT, UR7, 0x1200, URZ ;  /* 0x0000120007189890 */ /* 0x000fe2000fffe0ff */
[----:B------:R-:W-:Y:S01]  /*41d0*/  VOTEU.ALL UP1, P4 ;  /* 0x0000000000ff7886 */ /* 0x000fe20002020000 */
[----:B------:R-:W-:Y:S01]  /*41e0*/  UMOV UR27, UR35 ;  /* 0x00000023001b7c82 */ /* 0x000fe20008000000 */
[----:B------:R-:W-:Y:S02]  /*41f0*/  UMOV UR28, UR36 ;  /* 0x00000024001c7c82 */ /* 0x000fe40008000000 */
        /* <DEDUP_REMOVED lines=12> */
.L_x_156:
[----:B------:R-:W2:Y:S01]  /*42c0*/  LDC.64 R12, c[0x0][0xb18] ;  /* 0x0002c600ff0c7b82 */ /* 0x000ea20000000a00 */
[----:B------:R-:W-:Y:S01]  /*42d0*/  @!P4 R2UR UR8, R2 ;  /* 0x000000000208c2ca */ /* 0x000fe200000e0000 */
[----:B------:R-:W-:Y:S01]  /*42e0*/  VOTEU.ALL UP1, P4 ;  /* 0x0000000000ff7886 */ /* 0x000fe20002020000 */
[----:B------:R-:W-:Y:S01]  /*42f0*/  @!P4 R2UR UR9, R8 ;  /* 0x000000000809c2ca */ /* 0x000fe200000e0000 */
[----:B-1----:R-:W-:Y:S01]  /*4300*/  @!P4 IMAD.MOV.U32 R0, RZ, RZ, 0x1000 ;  /* 0x00001000ff00c424 */ /* 0x002fe200078e00ff */
[----:B------:R-:W-:Y:S03]  /*4310*/  UMOV UR10, 0x0 ;  /* 0x00000000000a7882 */ /* 0x000fe60000000000 */
[----:B------:R-:W1:Y:S01]  /*4320*/  @!P1 LDC R2, c[0x0][0xb0c] ;  /* 0x0002c300ff029b82 */ /* 0x000e620000000800 */
[----:B------:R-:W-:Y:S01]  /*4330*/  @!UP1 UIADD3 UR18, UPT, UPT, UR34, 0x80, URZ ;  /* 0x0000008022129890 */ /* 0x000fe2000fffe0ff */
[----:B------:R-:W-:Y:S01]  /*4340*/  @P3 SHF.R.U32.HI R26, RZ, 0x10, R21 ;  /* 0x00000010ff1a3819 */ /* 0x000fe20000011615 */
[----:B------:R-:W-:Y:S01]  /*4350*/  @!UP1 UIADD3 UR16, UPT, UPT, UR7, 0x2200, URZ ;  /* 0x0000220007109890 */ /* 0x000fe2000fffe0ff */
[----:B------:R-:W-:Y:S01]  /*4360*/  VIADD R28, R28, 0x1 ;  /* 0x000000011c1c7836 */ /* 0x000fe20000000000 */
[----:B------:R-:W-:Y:S01]  /*4370*/  VOTEU.ALL UP1, P4 ;  /* 0x0000000000ff7886 */ /* 0x000fe20002020000 */
[----:B------:R-:W-:Y:S01]  /*4380*/  UMOV UR11, 0x10000000 ;  /* 0x10000000000b7882 */ /* 0x000fe20000000000 */
[----:B------:R-:W-:Y:S01]  /*4390*/  UMOV UR19, UR35 ;  /* 0x0000002300137c82 */ /* 0x000fe20008000000 */
[----:B------:R-:W-:Y:S01]  /*43a0*/  IMAD.U32 R9, RZ, RZ, UR8 ;  /* 0x00000008ff097e24 */ /* 0x000fe2000f8e00ff */
[----:B------:R-:W-:Y:S01]  /*43b0*/  UMOV UR20, UR36 ;  /* 0x0000002400147c82 */ /* 0x000fe20008000000 */
[----:B------:R-:W-:Y:S01]  /*43c0*/  IMAD.U32 R8, RZ, RZ, UR9 ;  /* 0x00000009ff087e24 */ /* 0x000fe2000f8e00ff */
[----:B------:R-:W-:Y:S02]  /*43d0*/  UPRMT UR8, UR37, 0x654, UR17 ;  /* 0x0000065425087896 */ /* 0x000fe40008000011 */
[----:B------:R-:W-:Y:S02]  /*43e0*/  @!P4 R2UR UR15, R9 ;  /* 0x00000000090fc2ca */ /* 0x000fe400000e0000 */
[----:B------:R-:W-:Y:S02]  /*43f0*/  @!P4 R2UR UR14, R8 ;  /* 0x00000000080ec2ca */ /* 0x000fe400000e0000 */
[----:B------:R-:W3:Y:S11]  /*4400*/  LDC.64 R8, c[0x0][0xb10] ;  /* 0x0002c400ff087b82 */ /* 0x000ef60000000a00 */
[----:B------:R1:W-:Y:S01]  /*4410*/  @!UP1 UTMALDG.3D [UR16], [UR14], desc[UR10] ;  /* 0x00000a100e0095b4 */ /* 0x0003e20008011000 */
[----:B------:R5:W-:Y:S01]  /*4420*/  @!P4 SYNCS.ARRIVE.TRANS64.RED.A0TR RZ, [UR7+0x40], R0 ;  /* 0x00004000ffffc9a7 */ /* 0x000be20008300407 */
[C---:B---3--:R-:W-:Y:S01]  /*4430*/  @!P1 IMAD.HI.U32 R8, R11.reuse, R8, RZ ;  /* 0x000000080b089227 */ /* 0x048fe200078e00ff */
[----:B--2---:R-:W-:Y:S02]  /*4440*/  @!P1 ISETP.NE.AND P0, PT, R12, 0x1, PT ;  /* 0x000000010c00980c */ /* 0x004fe40003f05270 */
[----:B-1----:R-:W-:Y:S01]  /*4450*/  @!P1 ISETP.NE.AND P2, PT, R2, 0x1, PT ;  /* 0x000000010200980c */ /* 0x002fe20003f45270 */
[----:B------:R-:W-:Y:S01]  /*4460*/  SYNCS.ARRIVE.TRANS64.RED.A1T0 RZ, [UR8], RZ ;  /* 0x000000ffffff79a7 */ /* 0x000fe20008100408 */
[C---:B------:R-:W-:Y:S01]  /*4470*/  @!P1 IMAD.HI.U32 R13, R10.reuse, R13, RZ ;  /* 0x0000000d0a0d9227 */ /* 0x040fe200078e00ff */
[----:B------:R-:W-:Y:S04]  /*4480*/  @!P1 SHF.R.U32.HI R8, RZ, R9, R8 ;  /* 0x00000009ff089219 */ /* 0x000fe80000011608 */
[----:B------:R-:W-:Y:S01]  /*4490*/  @!P1 SEL R8, R11, R8, !P2 ;  /* 0x000000080b089207 */ /* 0x000fe20005000000 */
[----:B------:R-:W1:Y:S01]  /*44a0*/  SYNCS.PHASECHK.TRANS64.TRYWAIT P5, [UR7+0x68], R14 ;  /* 0x0000680eff0075a7 */ /* 0x000e6200080a1107 */
[----:B-----5:R-:W2:Y:S02]  /*44b0*/  @!P1 LDC R0, c[0x0][0xb20] ;  /* 0x0002c800ff009b82 */ /* 0x020ea40000000800 */
[----:B--2---:R-:W-:Y:S04]  /*44c0*/  @!P1 SHF.R.U32.HI R0, RZ, R0, R13 ;  /* 0x00000000ff009219 */ /* 0x004fe8000001160d */
[----:B------:R-:W-:Y:S05]  /*44d0*/  @!P1 SEL R9, R10, R0, !P0 ;  /* 0x000000000a099207 */ /* 0x000fea0004000000 */
[----:B------:R-:W-:Y:S02]  /*44e0*/  @!P1 IMAD.IADD R0, R9, 0x1, -R8 ;  /* 0x0000000109009824 */ /* 0x000fe400078e0a08 */
[----:B------:R-:W-:Y:S02]  /*44f0*/  @!P1 IMAD.IADD R8, R8, 0x1, -R9 ;  /* 0x0000000108089824 */ /* 0x000fe400078e0a09 */
[----:B------:R-:W-:Y:S02]  /*4500*/  @!P1 IMAD R11, R0, R2, R11 ;  /* 0x00000002000b9224 */ /* 0x000fe400078e020b */
[----:B------:R-:W-:Y:S01]  /*4510*/  @!P1 IMAD R10, R8, R12, R10 ;  /* 0x0000000c080a9224 */ /* 0x000fe200078e020a */
[----:B-1----:R-:W-:Y:S06]  /*4520*/  @!P5 BRA `(.L_x_76) ;  /* 0x000000500028d947 */ /* 0x002fec0003800000 */
.L_x_158:
[----:B------:R-:W-:Y:S01]  /*4530*/  @!P4 IADD3 R2, P0, PT, R30, 0x580, RZ ;  /* 0x000005801e02c810 */ /* 0x000fe20007f1e0ff */
[----:B------:R-:W-:Y:S01]  /*4540*/  VOTEU.ALL UP1, P4 ;  /* 0x0000000000ff7886 */ /* 0x000fe20002020000 */
[----:B------:R-:W-:Y:S01]  /*4550*/  UMOV UR18, 0x0 ;  /* 0x0000000000127882 */ /* 0x000fe20000000000 */
[----:B------:R-:W-:Y:S01]  /*4560*/  UMOV UR19, 0x10000000 ;  /* 0x1000000000137882 */ /* 0x000fe20000000000 */
[----:B------:R-:W-:Y:S01]  /*4570*/  @!P4 R2UR UR9, R2 ;  /* 0x000000000209c2ca */ /* 0x000fe200000e0000 */
[----:B-1----:R-:W-:Y:S01]  /*4580*/  @!P4 IMAD.X R0, RZ, RZ, R31, P0 ;  /* 0x000000ffff00c224 */ /* 0x002fe200000e061f */
[----:B------:R-:W-:Y:S01]  /*4590*/  @!UP1 UIADD3 UR10, UPT, UPT, UR34, 0xc0, URZ ;  /* 0x000000c0220a9890 */ /* 0x000fe2000fffe0ff */
[----:B------:R-:W-:Y:S01]  /*45a0*/  ISETP.NE.AND P0, PT, R28, 0x2, PT ;  /* 0x000000021c00780c */ /* 0x000fe20003f05270 */
[----:B------:R-:W-:Y:S01]  /*45b0*/  UMOV UR11, UR35 ;  /* 0x00000023000b7c82 */ /* 0x000fe20008000000 */
[----:B------:R-:W-:Y:S01]  /*45c0*/  UMOV UR12, UR36 ;  /* 0x00000024000c7c82 */ /* 0x000fe20008000000 */
[----:B------:R-:W-:Y:S01]  /*45d0*/  @!P4 R2UR UR8, R0 ;  /* 0x000000000008c2ca */ /* 0x000fe200000e0000 */
[----:B------:R-:W-:Y:S01]  /*45e0*/  IMAD.IADD R14, R10, 0x1, R94 ;  /* 0x000000010a0e7824 */ /* 0x000fe200078e025e */
[----:B------:R-:W-:Y:S01]  /*45f0*/  @P3 R2UR UR36, R26 ;  /* 0x000000001a2432ca */ /* 0x000fe200000e0000 */
[----:B------:R-:W-:Y:S01]  /*4600*/  IMAD.IADD R15, R11, 0x1, R95 ;  /* 0x000000010b0f7824 */ /* 0x000fe200078e025f */
[----:B------:R-:W-:Y:S02]  /*4610*/  SEL R0, RZ, 0x1, P0 ;  /* 0x00000001ff007807 */ /* 0x000fe40000000000 */
[----:B------:R-:W-:Y:S01]  /*4620*/  LOP3.LUT R29, R29, 0x1, RZ, 0x3c, !PT ;  /* 0x000000011d1d7812 */ /* 0x000fe200078e3cff */
[----:B------:R-:W-:Y:S01]  /*4630*/  IMAD.U32 R8, RZ, RZ, UR9 ;  /* 0x00000009ff087e24 */ /* 0x000fe2000f8e00ff */
[----:B------:R-:W-:Y:S01]  /*4640*/  @!UP1 UIADD3 UR9, UPT, UPT, UR7, 0x48, URZ ;  /* 0x0000004807099890 */ /* 0x000fe2000fffe0ff */
[----:B------:R-:W-:Y:S02]  /*4650*/  LOP3.LUT R27, R27, R0, RZ, 0x3c, !PT ;  /* 0x000000001b1b7212 */ /* 0x000fe400078e3cff */
[----:B------:R-:W-:Y:S02]  /*4660*/  SEL R28, R28, RZ, P0 ;  /* 0x000000ff1c1c7207 */ /* 0x000fe40000000000 */
[----:B------:R-:W-:Y:S01]  /*4670*/  IMAD.U32 R9, RZ, RZ, UR8 ;  /* 0x00000008ff097e24 */ /* 0x000fe2000f8e00ff */
[----:B------:R-:W-:Y:S01]  /*4680*/  @!P4 R2UR UR14, R8 ;  /* 0x00000000080ec2ca */ /* 0x000fe200000e0000 */
[----:B------:R-:W-:Y:S01]  /*4690*/  @!UP1 UIADD3 UR8, UPT, UPT, UR7, 0x3200, URZ ;  /* 0x0000320007089890 */ /* 0x000fe2000fffe0ff */
[----:B------:R-:W-:Y:S02]  /*46a0*/  VOTEU.ALL UP1, P4 ;  /* 0x0000000000ff7886 */ /* 0x000fe40002020000 */
[----:B------:R-:W-:Y:S11]  /*46b0*/  @!P4 R2UR UR15, R9 ;  /* 0x00000000090fc2ca */ /* 0x000ff600000e0000 */
[----:B------:R-:W-:Y:S02]  /*46c0*/  @!UPT UIADD3 URZ, UPT, UPT, URZ, URZ, URZ ;  /* 0x000000fffffff290 */ /* 0x000fe4000fffe0ff */
[----:B------:R2:W-:Y:S01]  /*46d0*/  @!UP1 UTMALDG.3D [UR8], [UR14], desc[UR18] ;  /* 0x000012080e0095b4 */ /* 0x0005e20008011000 */
[----:B------:R2:W-:Y:S01]  /*46e0*/  @!P4 SYNCS.ARRIVE.TRANS64.RED.A0TR RZ, [UR7+0x48], R25 ;  /* 0x00004819ffffc9a7 */ /* 0x0005e20008300407 */
[----:B------:R-:W-:Y:S01]  /*46f0*/  UPLOP3.LUT UP1, UPT, UPT, UPT, UPT, 0x80, 0x8 ;  /* 0x000000000008789c */ /* 0x000fe20003f2f070 */
[----:B------:R-:W-:Y:S01]  /*4700*/  SYNCS.ARRIVE.TRANS64.RED.A1T0 RZ, [UR13], RZ ;  /* 0x000000ffffff79a7 */ /* 0x000fe2000810040d */
[----:B------:R-:W-:Y:S09]  /*4710*/  @P3 BRA `(.L_x_77) ;  /* 0xfffffff000a03947 */ /* 0x000ff2000383ffff */
[----:B------:R-:W-:-:S04]  /*4720*/  SHF.L.U32 R2, R29, 0x1f, RZ ;  /* 0x0000001f1d027819 */ /* 0x000fc800000006ff */
[----:B------:R-:W1:Y:S02]  /*4730*/  SYNCS.PHASECHK.TRANS64.TRYWAIT P0, [UR7+0x50], R2 ;  /* 0x00005002ff0075a7 */ /* 0x000e640008001107 */
[----:B-1----:R-:W-:Y:S05]  /*4740*/  @!P0 BRA `(.L_x_78) ;  /* 0x0000004c00b88947 */ /* 0x002fea0003800000 */
.L_x_160:
[----:B------:R-:W3:Y:S02]  /*4750*/  SYNCS.PHASECHK.TRANS64.TRYWAIT P0, [UR7+0x58], R2 ;  /* 0x00005802ff0075a7 */ /* 0x000ee40008001107 */
[----:B---3--:R-:W-:Y:S05]  /*4760*/  @!P0 BRA `(.L_x_79) ;  /* 0x0000004c00c88947 */ /* 0x008fea0003800000 */
.L_x_162:
[----:B------:R-:W3:Y:S02]  /*4770*/  SYNCS.PHASECHK.TRANS64.TRYWAIT P0, [UR7+0x60], R2 ;  /* 0x00006002ff0075a7 */ /* 0x000ee40008001107 */
[----:B---3--:R-:W-:Y:S05]  /*4780*/  @!P0 BRA `(.L_x_80) ;  /* 0x0000004c00d88947 */ /* 0x008fea0003800000 */
.L_x_164:
[----:B-1----:R-:W-:-:S07]  /*4790*/  MOV R0, UR7 ;  /* 0x0000000700007c02 */ /* 0x002fce0008000f00 */
.L_x_81:
[----:B-1----:R-:W-:-:S04]  /*47a0*/  SHF.L.U32 R2, R29, 0x1f, RZ ;  /* 0x0000001f1d027819 */ /* 0x002fc800000006ff */
[----:B------:R1:W3:Y:S03]  /*47b0*/  SYNCS.PHASECHK.TRANS64.TRYWAIT P0, [R0+URZ+0x68], R2 ;  /* 0x00006802000075a7 */ /* 0x0002e600080011ff */
[----:B---3--:R-:W-:Y:S05]  /*47c0*/  @!P0 NANOSLEEP.SYNCS 0x989680 ;  /* 0x009896800000895d */ /* 0x008fea0003900000 */
[----:B------:R-:W3:Y:S02]  /*47d0*/  @!P0 SYNCS.PHASECHK.TRANS64 P0, [R0+URZ+0x68], R2 ;  /* 0x00006802000085a7 */ /* 0x000ee400080010ff */
[----:B--23--:R-:W-:Y:S05]  /*47e0*/  @P0 EXIT ;  /* 0x000000000000094d */ /* 0x00cfea0003800000 */
[----:B------:R-:W-:Y:S05]  /*47f0*/  BRA `(.L_x_81) ;  /* 0xfffffffc00e87947 */ /* 0x000fea000383ffff */
.L_x_66:
[----:B------:R-:W-:-:S06]  /*4800*/  UISETP.GE.AND UP1, UPT, UR8, 0x4, UPT ;  /* 0x000000040800788c */ /* 0x000fcc000bf26270 */
[----:B------:R-:W-:-:S13]  /*4810*/  PLOP3.LUT P0, PT, PT, PT, UP1, 0x80, 0x8 ;  /* 0x000000000008781c */ /* 0x000fda0003f0f018 */
[----:B------:R-:W-:Y:S05]  /*4820*/  @!P0 EXIT ;  /* 0x000000000000894d */ /* 0x000fea0003800000 */
[----:B------:R-:W-:Y:S01]  /*4830*/  BAR.SYNC.DEFER_BLOCKING 0x6, 0xa0 ;  /* 0x0182800000007b1d */ /* 0x000fe20000010000 */
[C---:B------:R-:W-:Y:S01]  /*4840*/  IMAD.SHL.U32 R3, R108.reuse, 0x40, RZ ;  /* 0x000000406c037824 */ /* 0x040fe200078e00ff */
[C---:B------:R-:W-:Y:S01]  /*4850*/  LOP3.LUT R110, R108.reuse, 0x60, RZ, 0xc0, !PT ;  /* 0x000000606c6e7812 */ /* 0x040fe200078ec0ff */
[C---:B------:R-:W-:Y:S01]  /*4860*/  IMAD.SHL.U32 R100, R108.reuse, 0x20, RZ ;  /* 0x000000206c647824 */ /* 0x040fe200078e00ff */
[----:B------:R-:W-:Y:S01]  /*4870*/  CS2R R106, SRZ ;  /* 0x00000000006a7805 */ /* 0x000fe2000001ff00 */
[C---:B------:R-:W-:Y:S01]  /*4880*/  IMAD.SHL.U32 R4, R108.reuse, 0x2, RZ ;  /* 0x000000026c047824 */ /* 0x040fe200078e00ff */
[----:B------:R-:W-:Y:S02]  /*4890*/  UMOV UR49, 0x400 ;  /* 0x0000040000317882 */ /* 0x000fe40000000000 */
[----:B------:R-:W1:Y:S01]  /*48a0*/  LDC R99, c[0x0][0x370] ;  /* 0x0000dc00ff637b82 */ /* 0x000e620000000800 */
[----:B------:R-:W-:Y:S01]  /*48b0*/  ULEA UR49, UR37, UR49, 0x18 ;  /* 0x0000003125317291 */ /* 0x000fe2000f8ec0ff */
[----:B------:R-:W-:Y:S01]  /*48c0*/  LOP3.LUT R2, R3, 0x180, RZ, 0xc0, !PT ;  /* 0x0000018003027812 */ /* 0x000fe200078ec0ff */
[----:B------:R-:W-:Y:S01]  /*48d0*/  IMAD.U32 R46, R108, 0x10000, RZ ;  /* 0x000100006c2e7824 */ /* 0x000fe200078e00ff */
[----:B------:R-:W-:Y:S01]  /*48e0*/  LOP3.LUT R100, R100, 0xc00, RZ, 0xc0, !PT ;  /* 0x00000c0064647812 */ /* 0x000fe200078ec0ff */
[----:B------:R-:W-:Y:S01]  /*48f0*/  UIADD3 UR4, UPT, UPT, UR49, 0x4200, URZ ;  /* 0x0000420031047890 */ /* 0x000fe2000fffe0ff */
[----:B------:R-:W-:Y:S01]  /*4900*/  LOP3.LUT R4, R2, 0x20, R4, 0xf8, !PT ;  /* 0x0000002002047812 */ /* 0x000fe200078ef804 */
[----:B------:R-:W-:Y:S01]  /*4910*/  IMAD.SHL.U32 R2, R108, 0x8, RZ ;  /* 0x000000086c027824 */ /* 0x000fe200078e00ff */
[----:B------:R-:W2:Y:S01]  /*4920*/  LDC R42, c[0x0][0xb0c] ;  /* 0x0002c300ff2a7b82 */ /* 0x000ea20000000800 */
[----:B------:R-:W-:Y:S01]  /*4930*/  LOP3.LUT R100, R100, 0x40, R3, 0xf8, !PT ;  /* 0x0000004064647812 */ /* 0x000fe200078ef803 */
[----:B------:R-:W-:Y:S01]  /*4940*/  IMAD.MOV.U32 R45, RZ, RZ, RZ ;  /* 0x000000ffff2d7224 */ /* 0x000fe200078e00ff */
[----:B------:R-:W-:Y:S01]  /*4950*/  LOP3.LUT R46, R46, 0x600000, RZ, 0xc0, !PT ;  /* 0x006000002e2e7812 */ /* 0x000fe200078ec0ff */
[----:B------:R-:W-:Y:S01]  /*4960*/  IMAD.MOV.U32 R112, RZ, RZ, RZ ;  /* 0x000000ffff707224 */ /* 0x000fe200078e00ff */
[----:B------:R-:W-:-:S02]  /*4970*/  LOP3.LUT R108, R108, 0x2, RZ, 0xc0, !PT ;  /* 0x000000026c6c7812 */ /* 0x000fc400078ec0ff */
[----:B------:R-:W-:Y:S02]  /*4980*/  CS2R R104, SRZ ;  /* 0x0000000000687805 */ /* 0x000fe4000001ff00 */
[----:B------:R-:W-:Y:S01]  /*4990*/  LOP3.LUT R2, R4, 0x30, R2, 0x78, !PT ;  /* 0x0000003004027812 */ /* 0x000fe200078e7802 */
[----:B------:R-:W4:Y:S01]  /*49a0*/  LDC R97, c[0x0][0xb20] ;  /* 0x0002c800ff617b82 */ /* 0x000f220000000800 */
[----:B------:R-:W3:Y:S01]  /*49b0*/  LDS R0, [UR49+0x130] ;  /* 0x00013031ff007984 */ /* 0x000ee20008000800 */
[----:B------:R-:W-:Y:S01]  /*49c0*/  LOP3.LUT R100, R100, 0x200, R3, 0xf8, !PT ;  /* 0x0000020064647812 */ /* 0x000fe200078ef803 */
[----:B------:R-:W-:Y:S01]  /*49d0*/  IMAD.MOV R102, RZ, RZ, -R108 ;  /* 0x000000ffff667224 */ /* 0x000fe200078e0a6c */
[----:B------:R-:W1:Y:S01]  /*49e0*/  LDCU.64 UR52, c[0x0][0x348] ;  /* 0x00006900ff3477ac */ /* 0x000e620008000a00 */
[----:B------:R-:W-:Y:S01]  /*49f0*/  IMAD.U32 R109, RZ, RZ, UR4 ;  /* 0x00000004ff6d7e24 */ /* 0x000fe2000f8e00ff */
[----:B------:R-:W-:Y:S02]  /*4a00*/  LOP3.LUT R100, R100, R2, RZ, 0xfc, !PT ;  /* 0x0000000264647212 */ /* 0x000fe400078efcff */
[----:B------:R-:W1:Y:S01]  /*4a10*/  LDC R41, c[0x0][0xb30] ;  /* 0x0002cc00ff297b82 */ /* 0x000e620000000800 */
[----:B------:R-:W1:Y:S01]  /*4a20*/  LDCU.64 UR38, c[0x0][0x888] ;  /* 0x00011100ff2677ac */ /* 0x000e620008000a00 */
[----:B------:R-:W1:Y:S06]  /*4a30*/  LDCU.64 UR44, c[0x0][0x890] ;  /* 0x00011200ff2c77ac */ /* 0x000e6c0008000a00 */
[----:B------:R-:W1:Y:S01]  /*4a40*/  LDC.64 R92, c[0x0][0xb10] ;  /* 0x0002c400ff5c7b82 */ /* 0x000e620000000a00 */
[----:B------:R-:W-:-:S07]  /*4a50*/  UIADD3 UR48, UPT, UPT, UR49, 0x200, URZ ;  /* 0x0000020031307890 */ /* 0x000fce000fffe0ff */
[----:B------:R-:W1:Y:S08]  /*4a60*/  LDC.64 R38, c[0x0][0xb18] ;  /* 0x0002c600ff267b82 */ /* 0x000e700000000a00 */
[----:B------:R-:W1:Y:S08]  /*4a70*/  LDC.64 R36, c[0x0][0xb28] ;  /* 0x0002ca00ff247b82 */ /* 0x000e700000000a00 */
[----:B------:R-:W1:Y:S01]  /*4a80*/  LDC.64 R90, c[0x0][0x8b0] ;  /* 0x00022c00ff5a7b82 */ /* 0x000e620000000a00 */
[----:B---3--:R-:W-:-:S07]  /*4a90*/  IMAD.IADD R46, R0, 0x1, R46 ;  /* 0x00000001002e7824 */ /* 0x008fce00078e022e */
[----:B------:R-:W3:Y:S08]  /*4aa0*/  LDC.64 R88, c[0x0][0x8a8] ;  /* 0x00022a00ff587b82 */ /* 0x000ef00000000a00 */
[----:B--2-4-:R-:W1:Y:S02]  /*4ab0*/  LDC R98, c[0x0][0x374] ;  /* 0x0000dd00ff627b82 */ /* 0x014e640000000800 */
.L_x_123:
[----:B------:R-:W-:Y:S02]  /*4ac0*/  LEA R0, R112, UR49, 0x3 ;  /* 0x0000003170007c11 */ /* 0x000fe4000f8e18ff */
[----:B------:R-:W-:Y:S02]  /*4ad0*/  SHF.L.U32 R2, R106, 0x1f, RZ ;  /* 0x0000001f6a027819 */ /* 0x000fe400000006ff */
[----:B------:R-:W-:Y:S02]  /*4ae0*/  LEA R16, R112, UR49, 0x4 ;  /* 0x0000003170107c11 */ /* 0x000fe4000f8e20ff */
[----:B------:R-:W2:Y:S02]  /*4af0*/  SYNCS.PHASECHK.TRANS64.TRYWAIT P0, [R0+URZ+0x80], R2 ;  /* 0x00008002000075a7 */ /* 0x000ea400080011ff */
[----:B-12---:R-:W-:Y:S05]  /*4b00*/  @!P0 BRA `(.L_x_82) ;  /* 0x0000004c00108947 */ /* 0x006fea0003800000 */
.L_x_165:
[----:B------:R-:W4:Y:S01]  /*4b10*/  LDC.64 R10, c[0x0][0xb10] ;  /* 0x0002c400ff0a7b82 */ /* 0x000f220000000a00 */
[----:B------:R-:W3:Y:S01]  /*4b20*/  LDS.128 R16, [R16+0x110] ;  /* 0x0001100010107984 */ /* 0x000ee20000000c00 */
[----:B-1----:R-:W-:Y:S01]  /*4b30*/  ISETP.NE.AND P1, PT, R41, 0x1, PT ;  /* 0x000000012900780c */ /* 0x002fe20003f25270 */
[----:B--2---:R-:W-:Y:S01]  /*4b40*/  VIADD R0, R0, 0x90 ;  /* 0x0000009000007836 */ /* 0x004fe20000000000 */
[----:B------:R-:W-:Y:S04]  /*4b50*/  ISETP.GE.AND P0, PT, R40, 0x1, PT ;  /* 0x000000012800780c */ /* 0x000fe80003f06270 */
[----:B------:R-:W1:Y:S01]  /*4b60*/  LDC.64 R8, c[0x0][0xb18] ;  /* 0x0002c600ff087b82 */ /* 0x000e620000000a00 */
[----:B------:R-:W-:Y:S01]  /*4b70*/  PRMT R0, RZ, 0x654, R0 ;  /* 0x00000654ff007816 */ /* 0x000fe20000000000 */
[----:B------:R-:W-:Y:S01]  /*4b80*/  @!PT LDS RZ, [RZ] ;  /* 0x00000000fffff984 */ /* 0x000fe20000000800 */
[----:B------:R-:W-:Y:S01]  /*4b90*/  @!PT LDS RZ, [RZ] ;  /* 0x00000000fffff984 */ /* 0x000fe20000000800 */
[----:B------:R-:W-:Y:S01]  /*4ba0*/  @!PT LDS RZ, [RZ] ;  /* 0x00000000fffff984 */ /* 0x000fe20000000800 */
[----:B------:R-:W-:Y:S01]  /*4bb0*/  @!PT LDS RZ, [RZ] ;  /* 0x00000000fffff984 */ /* 0x000fe20000000800 */
[----:B------:R2:W-:Y:S06]  /*4bc0*/  MEMBAR.ALL.CTA ;  /* 0x0000000000007992 */ /* 0x0005ec0000008000 */
[----:B--2---:R-:W2:Y:S01]  /*4bd0*/  FENCE.VIEW.ASYNC.S ;  /* 0x00000000000073c6 */ /* 0x004ea20000000000 */
[----:B------:R-:W1:Y:S08]  /*4be0*/  @!P1 LDC R12, c[0x0][0xb20] ;  /* 0x0002c800ff0c9b82 */ /* 0x000e700000000800 */
[----:B------:R-:W1:Y:S01]  /*4bf0*/  @!P1 LDC R7, c[0x0][0xb0c] ;  /* 0x0002c300ff079b82 */ /* 0x000e620000000800 */
[----:B--2---:R2:W-:Y:S01]  /*4c00*/  SYNCS.ARRIVE.TRANS64.RED.A1T0 RZ, [R0+URZ], RZ ;  /* 0x000000ff00ff79a7 */ /* 0x0045e200081004ff */
[----:B---3--:R-:W-:Y:S04]  /*4c10*/  LOP3.LUT P4, RZ, R18, 0x1, RZ, 0xc0, !PT ;  /* 0x0000000112ff7812 */ /* 0x008fe8000788c0ff */
[----:B------:R-:W-:Y:S09]  /*4c20*/  P2R R111, PR, RZ, 0x10 ;  /* 0x00000010ff6f7803 */ /* 0x000ff20000000000 */
[----:B------:R-:W-:Y:S02]  /*4c30*/  @P4 MOV R44, R16 ;  /* 0x00000010002c4202 */ /* 0x000fe40000000f00 */
[----:B------:R-:W-:Y:S01]  /*4c40*/  @P4 LOP3.LUT R43, R17, 0xffff, RZ, 0xc0, !PT ;  /* 0x0000ffff112b4812 */ /* 0x000fe200078ec0ff */
[----:B--2-4-:R-:W-:Y:S06]  /*4c50*/  @!P0 BRA `(.L_x_83) ;  /* 0x0000000000a48947 */ /* 0x014fec0003800000 */
[----:B------:R-:W-:Y:S01]  /*4c60*/  IMAD.HI.U32 R0, R98, R39, RZ ;  /* 0x0000002762007227 */ /* 0x000fe200078e00ff */
[----:B------:R-:W-:Y:S02]  /*4c70*/  ISETP.NE.AND P0, PT, R38, 0x1, PT ;  /* 0x000000012600780c */ /* 0x000fe40003f05270 */
[----:B------:R-:W-:Y:S01]  /*4c80*/  ISETP.NE.AND P2, PT, R40, 0x1, PT ;  /* 0x000000012800780c */ /* 0x000fe20003f45270 */
[----:B------:R-:W-:Y:S01]  /*4c90*/  IMAD.HI.U32 R4, R99, R92, RZ ;  /* 0x0000005c63047227 */ /* 0x000fe200078e00ff */
[----:B------:R-:W-:Y:S02]  /*4ca0*/  SHF.R.U32.HI R0, RZ, R97, R0 ;  /* 0x00000061ff007219 */ /* 0x000fe40000011600 */
[----:B------:R-:W-:Y:S01]  /*4cb0*/  ISETP.NE.AND P3, PT, R42, 0x1, PT ;  /* 0x000000012a00780c */ /* 0x000fe20003f65270 */
[----:B------:R-:W-:Y:S01]  /*4cc0*/  IMAD.HI.U32 R6, R43, R39, RZ ;  /* 0x000000272b067227 */ /* 0x000fe200078e00ff */
[-C--:B------:R-:W-:Y:S02]  /*4cd0*/  SHF.R.U32.HI R4, RZ, R93.reuse, R4 ;  /* 0x0000005dff047219 */ /* 0x080fe40000011604 */
[----:B------:R-:W-:Y:S01]  /*4ce0*/  SEL R0, R98, R0, !P0 ;  /* 0x0000000062007207 */ /* 0x000fe20004000000 */
[----:B------:R-:W-:Y:S01]  /*4cf0*/  IMAD.HI.U32 R5, R44, R92, RZ ;  /* 0x0000005c2c057227 */ /* 0x000fe200078e00ff */
[----:B------:R-:W-:Y:S03]  /*4d00*/  SEL R4, R99, R4, !P3 ;  /* 0x0000000463047207 */ /* 0x000fe60005800000 */
[-C--:B------:R-:W-:Y:S01]  /*4d10*/  IMAD.HI.U32 R3, R0, R36.reuse, RZ ;  /* 0x0000002400037227 */ /* 0x080fe200078e00ff */
[----:B------:R-:W-:Y:S03]  /*4d20*/  SHF.R.U32.HI R5, RZ, R93, R5 ;  /* 0x0000005dff057219 */ /* 0x000fe60000011605 */
[----:B------:R-:W-:Y:S01]  /*4d30*/  IMAD.HI.U32 R2, R4, R36, RZ ;  /* 0x0000002404027227 */ /* 0x000fe200078e00ff */
[----:B------:R-:W-:Y:S02]  /*4d40*/  @P2 SHF.R.U32.HI R0, RZ, R37, R3 ;  /* 0x00000025ff002219 */ /* 0x000fe40000011603 */
[----:B------:R-:W-:Y:S02]  /*4d50*/  SHF.R.U32.HI R3, RZ, R97, R6 ;  /* 0x00000061ff037219 */ /* 0x000fe40000011606 */
[----:B------:R-:W-:Y:S01]  /*4d60*/  @P2 SHF.R.U32.HI R4, RZ, R37, R2 ;  /* 0x00000025ff042219 */ /* 0x000fe20000011602 */
[----:B------:R-:W-:Y:S01]  /*4d70*/  IMAD R0, R40, R0, RZ ;  /* 0x0000000028007224 */ /* 0x000fe200078e02ff */
[----:B------:R-:W-:Y:S02]  /*4d80*/  SEL R3, R43, R3, !P0 ;  /* 0x000000032b037207 */ /* 0x000fe40004000000 */
[----:B------:R-:W-:Y:S01]  /*4d90*/  SEL R2, R44, R5, !P3 ;  /* 0x000000052c027207 */ /* 0x000fe20005800000 */
[----:B------:R-:W-:Y:S01]  /*4da0*/  IMAD R5, R40, R4, RZ ;  /* 0x0000000428057224 */ /* 0x000fe200078e02ff */
[C---:B------:R-:W-:Y:S01]  /*4db0*/  ISETP.GE.AND P0, PT, R3.reuse, R0, PT ;  /* 0x000000000300720c */ /* 0x040fe20003f06270 */
[C---:B------:R-:W-:Y:S03]  /*4dc0*/  IMAD.HI.U32 R0, R3.reuse, R36, RZ ;  /* 0x0000002403007227 */ /* 0x040fe600078e00ff */
[C---:B------:R-:W-:Y:S02]  /*4dd0*/  ISETP.GE.OR P0, PT, R2.reuse, R5, P0 ;  /* 0x000000050200720c */ /* 0x040fe40000706670 */
[----:B------:R-:W-:Y:S04]  /*4de0*/  SHF.R.U32.HI R0, RZ, R37, R0 ;  /* 0x00000025ff007219 */ /* 0x000fe80000011600 */
[C---:B------:R-:W-:Y:S05]  /*4df0*/  SEL R6, R3.reuse, R0, !P2 ;  /* 0x0000000003067207 */ /* 0x040fea0005000000 */
        /* <DEDUP_REMOVED lines=14> */
[----:B------:R-:W-:Y:S07]  /*4ee0*/  IMAD R43, R3, R38, R43 ;  /* 0x00000026032b7224 */ /* 0x000fee00078e022b */
.L_x_83:
[----:B-1----:R-:W-:Y:S01]  /*4ef0*/  @!P1 ISETP.NE.AND P0, PT, R8, 0x1, PT ;  /* 0x000000010800980c */ /* 0x002fe20003f05270 */
[----:B------:R-:W-:Y:S01]  /*4f00*/  @!P1 IMAD.HI.U32 R0, R44, R10, RZ ;  /* 0x0000000a2c009227 */ /* 0x000fe200078e00ff */
[----:B------:R-:W-:Y:S01]  /*4f10*/  @!P1 ISETP.NE.AND P2, PT, R7, 0x1, PT ;  /* 0x000000010700980c */ /* 0x000fe20003f45270 */
[----:B------:R-:W-:Y:S01]  /*4f20*/  ULOP3.LUT UP0, URZ, UR48, 0x1b0, URZ, 0xc0, !UPT ;  /* 0x000001b030ff7892 */ /* 0x000fe2000f80c0ff */
[----:B------:R-:W-:Y:S01]  /*4f30*/  R2UR UR42, R15 ;  /* 0x000000000f2a72ca */ /* 0x000fe200000e0000 */
[C---:B------:R-:W-:Y:S01]  /*4f40*/  @!P1 IMAD.HI.U32 R2, R43.reuse, R9, RZ ;  /* 0x000000092b029227 */ /* 0x040fe200078e00ff */
[----:B------:R-:W-:Y:S02]  /*4f50*/  @!P1 SHF.R.U32.HI R0, RZ, R11, R0 ;  /* 0x0000000bff009219 */ /* 0x000fe40000011600 */
[----:B------:R-:W-:Y:S01]  /*4f60*/  R2UR UR41, R14 ;  /* 0x000000000e2972ca */ /* 0x000fe200000e0000 */
[----:B------:R-:W-:Y:S01]  /*4f70*/  VIADD R112, R112, 0x1 ;  /* 0x0000000170707836 */ /* 0x000fe20000000000 */
[----:B------:R-:W-:Y:S02]  /*4f80*/  @!P1 SHF.R.U32.HI R2, RZ, R12, R2 ;  /* 0x0000000cff029219 */ /* 0x000fe40000011602 */
[----:B------:R-:W-:Y:S02]  /*4f90*/  @!P1 SEL R3, R44, R0, !P2 ;  /* 0x000000002c039207 */ /* 0x000fe40005000000 */
[----:B------:R-:W-:Y:S02]  /*4fa0*/  @!P1 SEL R2, R43, R2, !P0 ;  /* 0x000000022b029207 */ /* 0x000fe40004000000 */
[----:B------:R-:W-:Y:S01]  /*4fb0*/  @P4 SHF.R.U32.HI R103, RZ, 0x10, R17 ;  /* 0x00000010ff674819 */ /* 0x000fe20000011611 */
[----:B------:R-:W-:Y:S02]  /*4fc0*/  USHF.L.U32 UR42, UR42, 0x6, URZ ;  /* 0x000000062a2a7899 */ /* 0x000fe400080006ff */
[----:B------:R-:W-:Y:S02]  /*4fd0*/  @!P1 IMAD.IADD R0, R2, 0x1, -R3 ;  /* 0x0000000102009824 */ /* 0x000fe400078e0a03 */
[----:B------:R-:W-:Y:S01]  /*4fe0*/  @!P1 IMAD.IADD R2, R3, 0x1, -R2 ;  /* 0x0000000103029824 */ /* 0x000fe200078e0a02 */
[----:B------:R-:W-:Y:S01]  /*4ff0*/  USHF.L.U32 UR41, UR41, 0x8, URZ ;  /* 0x0000000829297899 */ /* 0x000fe200080006ff */
[----:B------:R-:W-:Y:S02]  /*5000*/  @!P1 IMAD R44, R0, R7, R44 ;  /* 0x00000007002c9224 */ /* 0x000fe400078e022c */
[----:B------:R-:W-:Y:S01]  /*5010*/  @!P1 IMAD R43, R2, R8, R43 ;  /* 0x00000008022b9224 */ /* 0x000fe200078e022b */
[----:B------:R-:W-:Y:S08]  /*5020*/  BRA.U !UP0, `(.L_x_84) ;  /* 0x0000000108407547 */ /* 0x000ff0000b800000 */
[----:B------:R-:W1:Y:S01]  /*5030*/  LDCU.64 UR8, c[0x4][0x88] ;  /* 0x01001100ff0877ac */ /* 0x000e620008000a00 */
[----:B------:R-:W-:Y:S01]  /*5040*/  MOV R3, 0x0 ;  /* 0x0000000000037802 */ /* 0x000fe20000000f00 */
[----:B------:R-:W-:Y:S02]  /*5050*/  HFMA2 R12, -RZ, RZ, 0, 5.9604644775390625e-08 ;  /* 0x00000001ff0c7431 */ /* 0x000fe400000001ff */
[----:B------:R-:W-:Y:S02]  /*5060*/  IMAD.MOV.U32 R8, RZ, RZ, 0x70 ;  /* 0x00000070ff087424 */ /* 0x000fe400078e00ff */
[----:B------:R-:W-:Y:S01]  /*5070*/  IMAD.MOV.U32 R13, RZ, RZ, RZ ;  /* 0x000000ffff0d7224 */ /* 0x000fe200078e00ff */
[----:B------:R-:W2:Y:S01]  /*5080*/  LDCU.64 UR6, c[0x4][0x90] ;  /* 0x01001200ff0677ac */ /* 0x000ea20008000a00 */
[----:B------:R-:W3:Y:S01]  /*5090*/  LDC.64 R2, c[0x4][R3] ;  /* 0x0100000003027b82 */ /* 0x000ee20000000a00 */
[----:B------:R-:W4:Y:S01]  /*50a0*/  LDCU.64 UR4, c[0x4][0x8] ;  /* 0x01000100ff0477ac */ /* 0x000f220008000a00 */
[----:B-1----:R-:W-:Y:S01]  /*50b0*/  MOV R5, UR9 ;  /* 0x0000000900057c02 */ /* 0x002fe20008000f00 */
[----:B------:R-:W-:Y:S01]  /*50c0*/  IMAD.U32 R4, RZ, RZ, UR8 ;  /* 0x00000008ff047e24 */ /* 0x000fe2000f8e00ff */
[----:B--2---:R-:W-:Y:S01]  /*50d0*/  MOV R7, UR7 ;  /* 0x0000000700077c02 */ /* 0x004fe20008000f00 */
[----:B------:R-:W-:Y:S01]  /*50e0*/  IMAD.U32 R6, RZ, RZ, UR6 ;  /* 0x00000006ff067e24 */ /* 0x000fe2000f8e00ff */
[----:B----4-:R-:W-:Y:S01]  /*50f0*/  MOV R11, UR5 ;  /* 0x00000005000b7c02 */ /* 0x010fe20008000f00 */
[----:B------:R-:W-:Y:S02]  /*5100*/  IMAD.U32 R10, RZ, RZ, UR4 ;  /* 0x00000004ff0a7e24 */ /* 0x000fe4000f8e00ff */
[----:B------:R-:W-:Y:S07]  /*5110*/  LEPC R20, `(.L_x_84) ;  /* 0x000000001014794e */ /* 0x000fee0000000000 */
[----:B---3-5:R-:W-:Y:S05]  /*5120*/  CALL.ABS.NOINC R2 ;  /* 0x0000000002007343 */ /* 0x028fea0003c00000 */
.L_x_84:
[----:B------:R-:W-:Y:S01]  /*5130*/  LOP3.LUT P0, RZ, R109, 0x1b0, RZ, 0xc0, !PT ;  /* 0x000001b06dff7812 */ /* 0x000fe2000780c0ff */
[----:B------:R-:W-:Y:S11]  /*5140*/  BSSY.RECONVERGENT B6, `(.L_x_85) ;  /* 0x0000013000067945 */ /* 0x000ff60003800200 */
[----:B------:R-:W-:Y:S01]  /*5150*/  @!UPT UIADD3 URZ, UPT, UPT, URZ, URZ, URZ ;  /* 0x000000fffffff290 */ /* 0x000fe2000fffe0ff */
[----:B------:R-:W-:Y:S05]  /*5160*/  @!P0 BRA `(.L_x_86) ;  /* 0x0000000000408947 */ /* 0x000fea0003800000 */
        /* <DEDUP_REMOVED lines=16> */
.L_x_86:
[----:B------:R-:W-:Y:S05]  /*5270*/  BSYNC.RECONVERGENT B6 ;  /* 0x0000000000067941 */ /* 0x000fea0003800200 */
.L_x_85:
[----:B------:R-:W-:Y:S01]  /*5280*/  ISETP.NE.U32.AND P4, PT, R90, RZ, PT ;  /* 0x000000ff5a00720c */ /* 0x000fe20003f85070 */
[----:B------:R-:W-:Y:S01]  /*5290*/  UISETP.NE.AND UP2, UPT, UR50, URZ, UPT ;  /* 0x000000ff3200728c */ /* 0x000fe2000bf45270 */
[----:B------:R-:W-:Y:S01]  /*52a0*/  ISETP.NE.U32.AND P2, PT, RZ, UR38, PT ;  /* 0x00000026ff007c0c */ /* 0x000fe2000bf45070 */
[----:B------:R-:W-:Y:S01]  /*52b0*/  UISETP.NE.U32.AND UP1, UPT, UR44, URZ, UPT ;  /* 0x000000ff2c00728c */ /* 0x000fe2000bf25070 */
[----:B------:R-:W-:Y:S01]  /*52c0*/  ISETP.NE.AND.EX P4, PT, R91, RZ, PT, P4 ;  /* 0x000000ff5b00720c */ /* 0x000fe20003f85340 */
[----:B------:R-:W-:Y:S01]  /*52d0*/  UPLOP3.LUT UP0, UPT, UPT, UPT, UPT, 0x40, 0x4 ;  /* 0x000000000004789c */ /* 0x000fe20003f0e870 */
[----:B------:R-:W-:Y:S01]  /*52e0*/  ISETP.NE.AND.EX P2, PT, RZ, UR39, PT, P2 ;  /* 0x00000027ff007c0c */ /* 0x000fe2000bf45320 */
[----:B------:R-:W-:Y:S01]  /*52f0*/  UISETP.NE.AND.EX UP1, UPT, UR45, URZ, UPT, UP1 ;  /* 0x000000ff2d00728c */ /* 0x000fe2000bf25310 */
[----:B------:R-:W-:Y:S04]  /*5300*/  PLOP3.LUT P1, PT, PT, PT, UP2, 0x80, 0x8 ;  /* 0x000000000008781c */ /* 0x000fe80003f2f028 */
[----:B------:R-:W-:Y:S06]  /*5310*/  @UP2 UPLOP3.LUT UP0, UPT, UPT, UPT, UP1, 0x80, 0x8 ;  /* 0x000000000008289c */ /* 0x000fec0003f0f010 */
[----:B------:R-:W-:Y:S01]  /*5320*/  PLOP3.LUT P0, PT, PT, PT, UP0, 0x80, 0x8 ;  /* 0x000000000008781c */ /* 0x000fe20003f0f008 */
[----:B------:R-:W-:Y:S01]  /*5330*/  @!UPT UIADD3 URZ, UPT, UPT, URZ, URZ, URZ ;  /* 0x000000fffffff290 */ /* 0x000fe2000fffe0ff */
[----:B------:R-:W-:Y:S11]  /*5340*/  BRA.U !UP1, `(.L_x_87) ;  /* 0x0000000109387547 */ /* 0x000ff6000b800000 */
[----:B------:R-:W-:Y:S01]  /*5350*/  UISETP.NE.U32.AND UP0, UPT, UR38, URZ, UPT ;  /* 0x000000ff2600728c */ /* 0x000fe2000bf05070 */
[----:B------:R-:W-:Y:S02]  /*5360*/  HFMA2 R0, -RZ, RZ, 0, 5.9604644775390625e-08 ;  /* 0x00000001ff007431 */ /* 0x000fe400000001ff */
[----:B------:R-:W-:Y:S01]  /*5370*/  IMAD.MOV.U32 R96, RZ, RZ, 0x1 ;  /* 0x00000001ff607424 */ /* 0x000fe200078e00ff */
[----:B------:R-:W-:Y:S06]  /*5380*/  UISETP.NE.AND.EX UP0, UPT, UR39, URZ, UPT, UP0 ;  /* 0x000000ff2700728c */ /* 0x000fec000bf05300 */
[----:B------:R-:W-:Y:S05]  /*5390*/  PLOP3.LUT P3, PT, PT, PT, UP0, 0x80, 0x8 ;  /* 0x000000000008781c */ /* 0x000fea0003f6f008 */
[----:B------:R-:W1:Y:S01]  /*53a0*/  @UP0 LDCU.64 UR6, c[0x0][0x888] ;  /* 0x00011100ff0607ac */ /* 0x000e620008000a00 */
[----:B------:R-:W-:Y:S07]  /*53b0*/  @UP0 UIMAD UR4, UR36, UR44, URZ ;  /* 0x0000002c240402a4 */ /* 0x000fee000f8e02ff */
[----:B------:R-:W-:Y:S01]  /*53c0*/  @!P3 PRMT R96, R0, 0x7610, R96 ;  /* 0x000076100060b816 */ /* 0x000fe20000000060 */
[----:B-1----:R-:W-:Y:S03]  /*53d0*/  @UP0 UIMAD.WIDE UR6, UR4, 0x4, UR6 ;  /* 0x00000004040608a5 */ /* 0x002fe6000f8e0206 */
[----:B------:R-:W1:Y:S03]  /*53e0*/  @!UP0 LDCU UR4, c[0x0][0x880] ;  /* 0x00011000ff0487ac */ /* 0x000e660008000800 */
[----:B------:R-:W-:Y:S01]  /*53f0*/  IMAD.U32 R2, RZ, RZ, UR6 ;  /* 0x00000006ff027e24 */ /* 0x000fe2000f8e00ff */
[----:B------:R-:W-:Y:S05]  /*5400*/  MOV R3, UR7 ;  /* 0x0000000700037c02 */ /* 0x000fea0008000f00 */
[----:B-----5:R2:W5:Y:S02]  /*5410*/  @P3 LDG.E R49, desc[UR46][R2.64] ;  /* 0x0000002e02313981 */ /* 0x020564000c1e1900 */
[----:B-12---:R-:W-:Y:S02]  /*5420*/  @!P3 IMAD.U32 R49, RZ, RZ, UR4 ;  /* 0x00000004ff31be24 */ /* 0x006fe4000f8e00ff */
.L_x_87:
[----:B------:R-:W-:Y:S05]  /*5430*/  @!P4 BRA `(.L_x_88) ;  /* 0x000000000020c947 */ /* 0x000fea0003800000 */
[----:B------:R-:W-:Y:S04]  /*5440*/  ISETP.NE.U32.AND P3, PT, R88, RZ, PT ;  /* 0x000000ff5800720c */ /* 0x000fe80003f65070 */
[----:B------:R-:W-:Y:S11]  /*5450*/  ISETP.NE.AND.EX P3, PT, R89, RZ, PT, P3 ;  /* 0x000000ff5900720c */ /* 0x000ff60003f65330 */
[----:B------:R-:W-:Y:S02]  /*5460*/  @!UPT UIADD3 URZ, UPT, UPT, URZ, URZ, URZ ;  /* 0x000000fffffff290 */ /* 0x000fe4000fffe0ff */
[----:B------:R-:W1:Y:S01]  /*5470*/  @P3 LDC.64 R2, c[0x0][0x8a8] ;  /* 0x00022a00ff023b82 */ /* 0x000e620000000a00 */
[----:B------:R-:W-:Y:S04]  /*5480*/  @P3 IMAD R0, R90, UR36, RZ ;  /* 0x000000245a003c24 */ /* 0x000fe8000f8e02ff */
[----:B-1----:R-:W-:Y:S05]  /*5490*/  @P3 IMAD.WIDE R2, R0, 0x4, R2 ;  /* 0x0000000400023825 */ /* 0x002fea00078e0202 */
[----:B-----5:R1:W5:Y:S02]  /*54a0*/  @P3 LDG.E R47, desc[UR46][R2.64] ;  /* 0x0000002e022f3981 */ /* 0x020364000c1e1900 */
[----:B-1----:R-:W2:Y:S02]  /*54b0*/  @!P3 LDC R47, c[0x0][0x8a0] ;  /* 0x00022800ff2fbb82 */ /* 0x002ea40000000800 */
.L_x_88:
[----:B-----5:R-:W-:Y:S01]  /*54c0*/  FSETP.NEU.AND P4, PT, R49, RZ, PT ;  /* 0x000000ff3100720b */ /* 0x020fe20003f8d000 */
[----:B------:R-:W-:Y:S01]  /*54d0*/  BSSY B1, `(.L_x_89) ;  /* 0x0000042000017945 */ /* 0x000fe20003800000 */
[----:B------:R-:W-:Y:S01]  /*54e0*/  SEL R5, RZ, 0xffffffff, P2 ;  /* 0xffffffffff057807 */ /* 0x000fe20001000000 */
[----:B------:R-:W-:Y:S01]  /*54f0*/  IMAD.MOV.U32 R115, RZ, RZ, 0x1 ;  /* 0x00000001ff737424 */ /* 0x000fe200078e00ff */
[----:B------:R-:W-:Y:S02]  /*5500*/  LOP3.LUT P3, RZ, R96, 0xff, RZ, 0xc0, !PT ;  /* 0x000000ff60ff7812 */ /* 0x000fe4000786c0ff */
[----:B------:R-:W-:Y:S02]  /*5510*/  CS2R R86, SRZ ;  /* 0x0000000000567805 */ /* 0x000fe4000001ff00 */
[----:B------:R-:W-:Y:S02]  /*5520*/  @P1 SEL R0, RZ, 0xffffffff, P4 ;  /* 0xffffffffff001807 */ /* 0x000fe40002000000 */
[----:B------:R-:W-:Y:S02]  /*5530*/  CS2R R84, SRZ ;  /* 0x0000000000547805 */ /* 0x000fe4000001ff00 */
[----:B------:R-:W-:Y:S02]  /*5540*/  LEA R2, R105, UR49, 0x3 ;  /* 0x0000003169027c11 */ /* 0x000fe4000f8e18ff */
[----:B------:R-:W-:Y:S02]  /*5550*/  CS2R R82, SRZ ;  /* 0x0000000000527805 */ /* 0x000fe4000001ff00 */
[----:B------:R-:W-:Y:S02]  /*5560*/  @P0 SEL R0, R5, R0, !P3 ;  /* 0x0000000005000207 */ /* 0x000fe40005800000 */
[----:B------:R-:W-:Y:S02]  /*5570*/  CS2R R80, SRZ ;  /* 0x0000000000507805 */ /* 0x000fe4000001ff00 */
[----:B------:R-:W-:Y:S02]  /*5580*/  LEA R113, R45, UR49, 0x3 ;  /* 0x000000312d717c11 */ /* 0x000fe4000f8e18ff */
[----:B------:R-:W-:Y:S02]  /*5590*/  @P1 LOP3.LUT R0, R0, 0x1, RZ, 0xc0, !PT ;  /* 0x0000000100001812 */ /* 0x000fe400078ec0ff */
[----:B------:R-:W-:Y:S02]  /*55a0*/  SHF.L.U32 R3, R107, 0x1f, RZ ;  /* 0x0000001f6b037819 */ /* 0x000fe400000006ff */
[----:B------:R-:W-:Y:S02]  /*55b0*/  ISETP.NE.U32.OR P6, PT, R0, 0x1, !P1 ;  /* 0x000000010000780c */ /* 0x000fe40004fc5470 */
[----:B------:R-:W-:Y:S02]  /*55c0*/  PLOP3.LUT P2, PT, PT, PT, UP1, 0x80, 0x8 ;  /* 0x000000000008781c */ /* 0x000fe40003f4f018 */
[----:B------:R-:W-:Y:S02]  /*55d0*/  LEA.HI R48, R45, R45, RZ, 0x1 ;  /* 0x0000002d2d307211 */ /* 0x000fe400078f08ff */
[----:B------:R-:W-:Y:S02]  /*55e0*/  SEL R4, RZ, 0xffffffff, P4 ;  /* 0xffffffffff047807 */ /* 0x000fe40002000000 */
[----:B------:R-:W-:Y:S05]  /*55f0*/  P2R R118, PR, RZ, 0x40 ;  /* 0x00000040ff767803 */ /* 0x000fea0000000000 */
[----:B------:R-:W-:Y:S02]  /*5600*/  @P6 SHF.L.U32 R0, R104, 0x1f, RZ ;  /* 0x0000001f68006819 */ /* 0x000fe400000006ff */
[----:B------:R-:W-:Y:S02]  /*5610*/  @P2 SEL R4, R5, R4, !P3 ;  /* 0x0000000405042207 */ /* 0x000fe40005800000 */
[----:B------:R1:W3:Y:S02]  /*5620*/  @P6 SYNCS.PHASECHK.TRANS64.TRYWAIT P1, [R2+URZ+0x30], R0 ;  /* 0x00003000020065a7 */ /* 0x0002e400080211ff */
[----:B------:R-:W-:Y:S04]  /*5630*/  LOP3.LUT R4, R4, 0x1, RZ, 0xc0, !PT ;  /* 0x0000000104047812 */ /* 0x000fe800078ec0ff */
[----:B------:R-:W-:Y:S04]  /*5640*/  ISETP.NE.U32.AND P5, PT, R4, 0x1, PT ;  /* 0x000000010400780c */ /* 0x000fe80003fa5070 */
[----:B------:R-:W-:Y:S01]  /*5650*/  P2R R116, PR, RZ, 0x20 ;  /* 0x00000020ff747803 */ /* 0x000fe20000000000 */
[----:B------:R4:W2:Y:S01]  /*5660*/  SYNCS.PHASECHK.TRANS64.TRYWAIT P0, [R113+URZ+0xa0], R3 ;  /* 0x0000a003710075a7 */ /* 0x0008a200080011ff */
[C---:B-1----:R-:W-:Y:S01]  /*5670*/  IMAD.SHL.U32 R0, R48.reuse, 0x80, RZ ;  /* 0x0000008030007824 */ /* 0x042fe200078e00ff */
[----:B------:R-:W-:Y:S04]  /*5680*/  LOP3.LUT R48, R48, 0xffe, RZ, 0xc0, !PT ;  /* 0x00000ffe30307812 */ /* 0x000fe800078ec0ff */
[----:B------:R-:W-:Y:S01]  /*5690*/  LOP3.LUT R0, R0, 0xffffff00, RZ, 0xc0, !PT ;  /* 0xffffff0000007812 */ /* 0x000fe200078ec0ff */
[----:B------:R-:W-:Y:S04]  /*56a0*/  IMAD.IADD R48, R45, 0x1, -R48 ;  /* 0x000000012d307824 */ /* 0x000fe800078e0a30 */
[----:B------:R-:W-:Y:S04]  /*56b0*/  IMAD.IADD R0, R46, 0x1, R0 ;  /* 0x000000012e007824 */ /* 0x000fe800078e0200 */
[----:B------:R-:W-:Y:S01]  /*56c0*/  IMAD R48, R48, 0x100000, R0 ;  /* 0x0010000030307824 */ /* 0x000fe200078e0200 */
[----:B---3--:R-:W-:Y:S01]  /*56d0*/  @P6 SEL R115, RZ, 0x1, !P1 ;  /* 0x00000001ff736807 */ /* 0x008fe20004800000 */
[----:B----4-:R-:W-:Y:S06]  /*56e0*/  @!P6 BRA `(.L_x_90) ;  /* 0x000000000080e947 */ /* 0x010fec0003800000 */
[----:B------:R-:W-:Y:S01]  /*56f0*/  @P5 IMAD R5, R105, 0x1000, R100 ;  /* 0x0000100069055824 */ /* 0x000fe200078e0264 */
[----:B------:R-:W-:Y:S01]  /*5700*/  ISETP.NE.AND P1, PT, R115, RZ, PT ;  /* 0x000000ff7300720c */ /* 0x000fe20003f25270 */
[----:B------:R-:W-:Y:S01]  /*5710*/  BSSY B0, `(.L_x_91) ;  /* 0x000000b000007945 */ /* 0x000fe20003800000 */
[----:B------:R-:W-:Y:S01]  /*5720*/  CS2R R82, SRZ ;  /* 0x0000000000527805 */ /* 0x000fe2000001ff00 */
[----:B------:R-:W-:Y:S01]  /*5730*/  @P5 VIADD R4, R5, UR49 ;  /* 0x0000003105045c36 */ /* 0x000fe20008000000 */
[----:B------:R-:W-:Y:S02]  /*5740*/  CS2R R80, SRZ ;  /* 0x0000000000507805 */ /* 0x000fe4000001ff00 */
[----:B------:R-:W-:Y:S02]  /*5750*/  CS2R R86, SRZ ;  /* 0x0000000000567805 */ /* 0x000fe4000001ff00 */
[----:B------:R-:W-:Y:S01]  /*5760*/  CS2R R84, SRZ ;  /* 0x0000000000547805 */ /* 0x000fe2000001ff00 */
[----:B------:R-:W-:Y:S04]  /*5770*/  @P5 IMAD R4, R108, -0x10, R4 ;  /* 0xfffffff06c045824 */ /* 0x000fe800078e0204 */
[----:B------:R-:W-:Y:S05]  /*5780*/  @P1 BRA `(.L_x_92) ;  /* 0x00000000000c1947 */ /* 0x000fea0003800000 */
[----:B------:R-:W-:Y:S04]  /*5790*/  SHF.L.U32 R0, R104, 0x1f, RZ ;  /* 0x0000001f68007819 */ /* 0x000fe800000006ff */
[----:B------:R-:W1:Y:S02]  /*57a0*/  SYNCS.PHASECHK.TRANS64.TRYWAIT P1, [R2+URZ+0x30], R0 ;  /* 0x00003000020075a7 */ /* 0x000e6400080211ff */
[----:B-1----:R-:W-:Y:S05]  /*57b0*/  @!P1 BRA `(.L_x_93) ;  /* 0x0000003c00f89947 */ /* 0x002fea0003800000 */
.L_x_92:
[----:B------:R-:W-:Y:S05]  /*57c0*/  BSYNC B0 ;  /* 0x0000000000007941 */ /* 0x000fea0003800000 */
.L_x_91:
[----:B------:R-:W-:Y:S01]  /*57d0*/  ISETP.NE.AND P1, PT, R116, RZ, PT ;  /* 0x000000ff7400720c */ /* 0x000fe20003f25270 */
[----:B-1----:R-:W-:Y:S02]  /*57e0*/  VIADD R2, R2, 0x50 ;  /* 0x0000005002027836 */ /* 0x002fe40000000000 */
[----:B------:R-:W-:Y:S02]  /*57f0*/  IMAD.U32 R0, RZ, RZ, UR37 ;  /* 0x00000025ff007e24 */ /* 0x000fe4000f8e00ff */
[----:B------:R-:W-:Y:S03]  /*5800*/  VIADD R105, R105, 0x1 ;  /* 0x0000000169697836 */ /* 0x000fe60000000000 */
[----:B------:R-:W-:Y:S05]  /*5810*/  PRMT R0, R0, 0x654, R2 ;  /* 0x0000065400007816 */ /* 0x000fea0000000002 */
[----:B------:R1:W3:Y:S04]  /*5820*/  @P1 LDS.128 R80, [R5+UR49+0x200] ;  /* 0x0002003105501984 */ /* 0x0002e80008000c00 */
[----:B------:R1:W4:Y:S01]  /*5830*/  @P1 LDS.128 R84, [R4+0x210] ;  /* 0x0002100004541984 */ /* 0x0003220000000c00 */
[C---:B------:R-:W-:Y:S01]  /*5840*/  ISETP.NE.AND P1, PT, R105.reuse, 0x4, PT ;  /* 0x000000046900780c */ /* 0x040fe20003f25270 */
[----:B------:R-:W-:Y:S01]  /*5850*/  @!PT LDS RZ, [RZ] ;  /* 0x00000000fffff984 */ /* 0x000fe20000000800 */
[----:B------:R-:W-:Y:S01]  /*5860*/  @!PT LDS RZ, [RZ] ;  /* 0x00000000fffff984 */ /* 0x000fe20000000800 */
[----:B------:R-:W-:Y:S01]  /*5870*/  @!PT LDS RZ, [RZ] ;  /* 0x00000000fffff984 */ /* 0x000fe20000000800 */
[----:B------:R-:W-:Y:S01]  /*5880*/  @!PT LDS RZ, [RZ] ;  /* 0x00000000fffff984 */ /* 0x000fe20000000800 */
[----:B------:R5:W-:Y:S06]  /*5890*/  MEMBAR.ALL.CTA ;  /* 0x0000000000007992 */ /* 0x000bec0000008000 */
[----:B-----5:R-:W5:Y:S01]  /*58a0*/  FENCE.VIEW.ASYNC.S ;  /* 0x00000000000073c6 */ /* 0x020f620000000000 */
[----:B------:R-:W-:Y:S01]  /*58b0*/  SEL R105, R105, RZ, P1 ;  /* 0x000000ff69697207 */ /* 0x000fe20000800000 */
[----:B-----5:R5:W-:Y:S02]  /*58c0*/  SYNCS.ARRIVE.TRANS64.RED.A1T0 RZ, [R0+URZ], RZ ;  /* 0x000000ff00ff79a7 */ /* 0x020be400081004ff */
[----:B-----5:R-:W-:Y:S04]  /*58d0*/  SEL R0, RZ, 0x1, P1 ;  /* 0x00000001ff007807 */ /* 0x020fe80000800000 */
[----:B-1-3--:R-:W-:Y:S02]  /*58e0*/  LOP3.LUT R104, R104, R0, RZ, 0x3c, !PT ;  /* 0x0000000068687212 */ /* 0x00afe400078e3cff */
.L_x_90:
[----:B------:R-:W-:Y:S05]  /*58f0*/  BSYNC B1 ;  /* 0x0000000000017941 */ /* 0x000fea0003800000 */
.L_x_89:
[----:B------:R-:W-:Y:S04]  /*5900*/  SHF.R.U32.HI R0, RZ, 0x15, R48 ;  /* 0x00000015ff007819 */ /* 0x000fe80000011630 */
[----:B------:R-:W-:Y:S01]  /*5910*/  LOP3.LUT P1, RZ, R0, 0x3, R101, 0x48, !PT ;  /* 0x0000000300ff7812 */ /* 0x000fe20007824865 */
[----:B------:R-:W-:Y:S01]  /*5920*/  @!UPT UIADD3 URZ, UPT, UPT, URZ, URZ, URZ ;  /* 0x000000fffffff290 */ /* 0x000fe2000fffe0ff */
[----:B--2---:R-:W-:Y:S11]  /*5930*/  @P0 BRA `(.L_x_94) ;  /* 0x0000000000080947 */ /* 0x004ff60003800000 */
[----:B------:R-:W1:Y:S02]  /*5940*/  SYNCS.PHASECHK.TRANS64.TRYWAIT P0, [R113+URZ+0xa0], R3 ;  /* 0x0000a003710075a7 */ /* 0x000e6400080011ff */
[----:B-1----:R-:W-:Y:S05]  /*5950*/  @!P0 BRA `(.L_x_95) ;  /* 0x0000003c00a48947 */ /* 0x002fea0003800000 */
.L_x_94:
[----:B------:R-:W-:Y:S05]  /*5960*/  @!P1 BRA `(.L_x_96) ;  /* 0x0000000000409947 */ /* 0x000fea0003800000 */
[----:B------:R-:W2:Y:S01]  /*5970*/  LDCU.64 UR8, c[0x4][0x78] ;  /* 0x01000f00ff0877ac */ /* 0x000ea20008000a00 */
[----:B-1----:R-:W-:Y:S01]  /*5980*/  MOV R3, 0x0 ;  /* 0x0000000000037802 */ /* 0x002fe20000000f00 */
[----:B------:R-:W-:Y:S02]  /*5990*/  HFMA2 R12, -RZ, RZ, 0, 5.9604644775390625e-08 ;  /* 0x00000001ff0c7431 */ /* 0x000fe400000001ff */
[----:B------:R-:W-:Y:S02]  /*59a0*/  IMAD.MOV.U32 R8, RZ, RZ, 0x192 ;  /* 0x00000192ff087424 */ /* 0x000fe400078e00ff */
[----:B------:R-:W-:Y:S01]  /*59b0*/  IMAD.MOV.U32 R13, RZ, RZ, RZ ;  /* 0x000000ffff0d7224 */ /* 0x000fe200078e00ff */
[----:B------:R-:W1:Y:S01]  /*59c0*/  LDCU.64 UR6, c[0x4][0x80] ;  /* 0x01001000ff0677ac */ /* 0x000e620008000a00 */
[----:B------:R-:W3:Y:S01]  /*59d0*/  LDC.64 R2, c[0x4][R3] ;  /* 0x0100000003027b82 */ /* 0x000ee20000000a00 */
[----:B------:R-:W5:Y:S01]  /*59e0*/  LDCU.64 UR4, c[0x4][0x18] ;  /* 0x01000300ff0477ac */ /* 0x000f620008000a00 */
[----:B--2---:R-:W-:Y:S01]  /*59f0*/  MOV R5, UR9 ;  /* 0x0000000900057c02 */ /* 0x004fe20008000f00 */
[----:B------:R-:W-:Y:S01]  /*5a00*/  IMAD.U32 R4, RZ, RZ, UR8 ;  /* 0x00000008ff047e24 */ /* 0x000fe2000f8e00ff */
[----:B-1----:R-:W-:Y:S01]  /*5a10*/  MOV R7, UR7 ;  /* 0x0000000700077c02 */ /* 0x002fe20008000f00 */
[----:B------:R-:W-:Y:S01]  /*5a20*/  IMAD.U32 R6, RZ, RZ, UR6 ;  /* 0x00000006ff067e24 */ /* 0x000fe2000f8e00ff */
[----:B-----5:R-:W-:Y:S01]  /*5a30*/  MOV R11, UR5 ;  /* 0x00000005000b7c02 */ /* 0x020fe20008000f00 */
[----:B------:R-:W-:Y:S02]  /*5a40*/  IMAD.U32 R10, RZ, RZ, UR4 ;  /* 0x00000004ff0a7e24 */ /* 0x000fe4000f8e00ff */
[----:B------:R-:W-:Y:S07]  /*5a50*/  LEPC R20, `(.L_x_96) ;  /* 0x000000001014794e */ /* 0x000fee0000000000 */
[----:B---34-:R-:W-:Y:S05]  /*5a60*/  CALL.ABS.NOINC R2 ;  /* 0x0000000002007343 */ /* 0x018fea0003c00000 */
.L_x_96:
[----:B------:R-:W-:Y:S01]  /*5a70*/  F2FP.F16.E4M3.UNPACK_B R4, R81 ;  /* 0x00000051ff04723e */ /* 0x000fe200020006ff */
[----:B------:R-:W-:Y:S05]  /*5a80*/  WARPSYNC.ALL ;  /* 0x0000000000007948 */ /* 0x000fea0003800000 */
[----:B------:R-:W-:Y:S01]  /*5a90*/  R2UR UR4, R48 ;  /* 0x00000000300472ca */ /* 0x000fe200000e0000 */
[--C-:B------:R-:W-:Y:S01]  /*5aa0*/  HADD2.F32 R53, -RZ, R4.reuse.H0_H0 ;  /* 0x20000004ff357230 */ /* 0x100fe20000004100 */
[-C--:B-1----:R-:W-:Y:S01]  /*5ab0*/  F2FP.F16.E4M3.UNPACK_B R3, R80.reuse ;  /* 0x00000050ff03723e */ /* 0x082fe200020006ff */
[----:B------:R-:W-:Y:S01]  /*5ac0*/  HADD2.F32 R54, -RZ, R4.H1_H1 ;  /* 0x30000004ff367230 */ /* 0x000fe20000004100 */
[----:B------:R-:W-:Y:S01]  /*5ad0*/  F2FP.F16.E4M3.UNPACK_B R0, R80.H1 ;  /* 0x00000050ff00723e */ /* 0x000fe200030006ff */
[----:B------:R-:W-:Y:S01]  /*5ae0*/  BSSY.RECONVERGENT B0, `(.L_x_97) ;  /* 0x0000099000007945 */ /* 0x000fe20003800200 */
[----:B------:R-:W-:Y:S01]  /*5af0*/  F2FP.F16.E4M3.UNPACK_B R64, R83.H1 ;  /* 0x00000053ff40723e */ /* 0x000fe200030006ff */
[--C-:B------:R-:W-:Y:S01]  /*5b00*/  HADD2.F32 R2, -RZ, R3.reuse.H0_H0 ;  /* 0x20000003ff027230 */ /* 0x100fe20000004100 */
[----:B----4-:R-:W-:Y:S01]  /*5b10*/  F2FP.F16.E4M3.UNPACK_B R74, R86 ;  /* 0x00000056ff4a723e */ /* 0x010fe200020006ff */
[----:B------:R-:W-:Y:S01]  /*5b20*/  HADD2.F32 R50, -RZ, R3.H1_H1 ;  /* 0x30000003ff327230 */ /* 0x000fe20000004100 */
[----:B------:R-:W-:Y:S01]  /*5b30*/  F2FP.F16.E4M3.UNPACK_B R3, R81.H1 ;  /* 0x00000051ff03723e */ /* 0x000fe200030006ff */
[--C-:B------:R-:W-:Y:S01]  /*5b40*/  HADD2.F32 R51, -RZ, R0.reuse.H0_H0 ;  /* 0x20000000ff337230 */ /* 0x100fe20000004100 */
[----:B------:R-:W-:Y:S01]  /*5b50*/  IADD3 R114, PT, PT, R100, UR49, RZ ;  /* 0x0000003164727c10 */ /* 0x000fe2000fffe0ff */
[----:B------:R-:W-:Y:S01]  /*5b60*/  HADD2.F32 R52, -RZ, R0.H1_H1 ;  /* 0x30000000ff347230 */ /* 0x000fe20000004100 */
[----:B------:R-:W-:Y:S01]  /*5b70*/  LDTM.16dp32bit_t0_t15.x32 R4, tmem[UR4] ;  /* 0x00000004000479ee */ /* 0x000fe20008a80000 */
[----:B------:R-:W1:Y:S01]  /*5b80*/  LDTM.16dp32bit_t16_t31.x32 R4, tmem[UR4+0x20] ;  /* 0x00002004000479ee */ /* 0x000e620008aa0000 */
[-C--:B------:R-:W-:Y:S01]  /*5b90*/  F2FP.F16.E4M3.UNPACK_B R0, R82.reuse ;  /* 0x00000052ff00723e */ /* 0x080fe200020006ff */
[--C-:B------:R-:W-:Y:S01]  /*5ba0*/  HADD2.F32 R55, -RZ, R3.reuse.H0_H0 ;  /* 0x20000003ff377230 */ /* 0x100fe20000004100 */
[----:B------:R-:W-:Y:S01]  /*5bb0*/  SHF.L.U32 R117, R102, 0x4, RZ ;  /* 0x0000000466757819 */ /* 0x000fe200000006ff */
[----:B------:R-:W-:Y:S01]  /*5bc0*/  HADD2.F32 R56, -RZ, R3.H1_H1 ;  /* 0x30000003ff387230 */ /* 0x000fe20000004100 */
[----:B------:R-:W-:Y:S01]  /*5bd0*/  F2FP.F16.E4M3.UNPACK_B R3, R82.H1 ;  /* 0x00000052ff03723e */ /* 0x000fe200030006ff */
[--C-:B------:R-:W-:Y:S01]  /*5be0*/  HADD2.F32 R57, -RZ, R0.reuse.H0_H0 ;  /* 0x20000000ff397230 */ /* 0x100fe20000004100 */
[----:B------:R-:W-:Y:S01]  /*5bf0*/  IADD3 R114, PT, PT, R114, R117, RZ ;  /* 0x0000007572727210 */ /* 0x000fe20007ffe0ff */
[----:B------:R-:W-:Y:S01]  /*5c00*/  HADD2.F32 R58, -RZ, R0.H1_H1 ;  /* 0x30000000ff3a7230 */ /* 0x000fe20000004100 */
[----:B------:R-:W-:Y:S01]  /*5c10*/  F2FP.F16.E4M3.UNPACK_B R0, R83 ;  /* 0x00000053ff00723e */ /* 0x000fe200020006ff */
[--C-:B------:R-:W-:Y:S01]  /*5c20*/  HADD2.F32 R59, -RZ, R3.reuse.H0_H0 ;  /* 0x20000003ff3b7230 */ /* 0x100fe20000004100 */
[----:B------:R-:W-:Y:S01]  /*5c30*/  ISETP.NE.AND P0, PT, R110, RZ, PT ;  /* 0x000000ff6e00720c */ /* 0x000fe20003f05270 */
[----:B------:R-:W-:Y:S01]  /*5c40*/  HADD2.F32 R60, -RZ, R3.H1_H1 ;  /* 0x30000003ff3c7230 */ /* 0x000fe20000004100 */
[-C--:B------:R-:W-:Y:S01]  /*5c50*/  F2FP.F16.E4M3.UNPACK_B R3, R84.reuse ;  /* 0x00000054ff03723e */ /* 0x080fe200020006ff */
[--C-:B------:R-:W-:Y:S01]  /*5c60*/  HADD2.F32 R61, -RZ, R0.reuse.H0_H0 ;  /* 0x20000000ff3d7230 */ /* 0x100fe20000004100 */
[----:B------:R-:W-:Y:S01]  /*5c70*/  ISETP.NE.AND P6, PT, R118, RZ, PT ;  /* 0x000000ff7600720c */ /* 0x000fe20003fc5270 */
[----:B------:R-:W-:Y:S01]  /*5c80*/  HADD2.F32 R62, -RZ, R0.H1_H1 ;  /* 0x30000000ff3e7230 */ /* 0x000fe20000004100 */
[----:B------:R-:W-:Y:S01]  /*5c90*/  F2FP.F16.E4M3.UNPACK_B R0, R84.H1 ;  /* 0x00000054ff00723e */ /* 0x000fe200030006ff */
[--C-:B------:R-:W-:Y:S02]  /*5ca0*/  HADD2.F32 R65, -RZ, R3.reuse.H0_H0 ;  /* 0x20000003ff417230 */ /* 0x100fe40000004100 */
[----:B------:R-:W-:Y:S01]  /*5cb0*/  HADD2.F32 R66, -RZ, R3.H1_H1 ;  /* 0x30000003ff427230 */ /* 0x000fe20000004100 */
[-C--:B------:R-:W-:Y:S01]  /*5cc0*/  F2FP.F16.E4M3.UNPACK_B R3, R85.reuse ;  /* 0x00000055ff03723e */ /* 0x080fe200020006ff */
[--C-:B------:R-:W-:Y:S02]  /*5cd0*/  HADD2.F32 R67, -RZ, R0.reuse.H0_H0 ;  /* 0x20000000ff437230 */ /* 0x100fe40000004100 */
[----:B------:R-:W-:Y:S01]  /*5ce0*/  HADD2.F32 R68, -RZ, R0.H1_H1 ;  /* 0x30000000ff447230 */ /* 0x000fe20000004100 */
[----:B------:R-:W-:Y:S01]  /*5cf0*/  F2FP.F16.E4M3.UNPACK_B R0, R85.H1 ;  /* 0x00000055ff00723e */ /* 0x000fe200030006ff */
[--C-:B------:R-:W-:Y:S02]  /*5d00*/  HADD2.F32 R69, -RZ, R3.reuse.H0_H0 ;  /* 0x20000003ff457230 */ /* 0x100fe40000004100 */
[C---:B-1----:R-:W-:Y:S01]  /*5d10*/  FMUL R7, R47.reuse, R7 ;  /* 0x000000072f077220 */ /* 0x042fe20000400000 */
[----:B------:R-:W-:Y:S01]  /*5d20*/  HADD2.F32 R70, -RZ, R3.H1_H1 ;  /* 0x30000003ff467230 */ /* 0x000fe20000004100 */
[----:B------:R-:W-:Y:S01]  /*5d30*/  F2FP.F16.E4M3.UNPACK_B R3, R86.H1 ;  /* 0x00000056ff03723e */ /* 0x000fe200030006ff */
[--C-:B------:R-:W-:Y:S02]  /*5d40*/  HADD2.F32 R71, -RZ, R0.reuse.H0_H0 ;  /* 0x20000000ff477230 */ /* 0x100fe40000004100 */
[----:B------:R-:W-:Y:S02]  /*5d50*/  HADD2.F32 R72, -RZ, R0.H1_H1 ;  /* 0x30000000ff487230 */ /* 0x000fe40000004100 */
[----:B------:R-:W-:Y:S01]  /*5d60*/  FMUL R0, R47, R4 ;  /* 0x000000042f007220 */ /* 0x000fe20000400000 */
[--C-:B------:R-:W-:Y:S01]  /*5d70*/  HADD2.F32 R73, -RZ, R74.reuse.H0_H0 ;  /* 0x2000004aff497230 */ /* 0x100fe20000004100 */
[----:B------:R-:W-:Y:S01]  /*5d80*/  F2FP.F16.E4M3.UNPACK_B R4, R87 ;  /* 0x00000057ff04723e */ /* 0x000fe200020006ff */
[----:B------:R-:W-:Y:S02]  /*5d90*/  HADD2.F32 R74, -RZ, R74.H1_H1 ;  /* 0x3000004aff4a7230 */ /* 0x000fe40000004100 */
[----:B------:R-:W-:Y:S01]  /*5da0*/  FFMA R0, R49, R2, R0 ;  /* 0x0000000231007223 */ /* 0x000fe20000000000 */
[----:B------:R-:W-:Y:S01]  /*5db0*/  FMUL R2, R47, R5 ;  /* 0x000000052f027220 */ /* 0x000fe20000400000 */
[--C-:B------:R-:W-:Y:S01]  /*5dc0*/  HADD2.F32 R75, -RZ, R3.reuse.H0_H0 ;  /* 0x20000003ff4b7230 */ /* 0x100fe20000004100 */
[----:B------:R-:W-:Y:S01]  /*5dd0*/  F2FP.F16.E4M3.UNPACK_B R5, R87.H1 ;  /* 0x00000057ff05723e */ /* 0x000fe200030006ff */
[----:B------:R-:W-:Y:S02]  /*5de0*/  HADD2.F32 R76, -RZ, R3.H1_H1 ;  /* 0x30000003ff4c7230 */ /* 0x000fe40000004100 */
[----:B------:R-:W-:Y:S01]  /*5df0*/  FFMA R2, R49, R50, R2 ;  /* 0x0000003231027223 */ /* 0x000fe20000000002 */
[--C-:B------:R-:W-:Y:S02]  /*5e00*/  HADD2.F32 R50, -RZ, R4.reuse.H0_H0 ;  /* 0x20000004ff327230 */ /* 0x100fe40000004100 */
[C---:B------:R-:W-:Y:S01]  /*5e10*/  FMUL R3, R47.reuse, R6 ;  /* 0x000000062f037220 */ /* 0x040fe20000400000 */
[--C-:B------:R-:W-:Y:S02]  /*5e20*/  HADD2.F32 R77, -RZ, R5.reuse.H1_H1 ;  /* 0x30000005ff4d7230 */ /* 0x100fe40000004100 */
[C---:B------:R-:W-:Y:S01]  /*5e30*/  FMUL R6, R47.reuse, R11 ;  /* 0x0000000b2f067220 */ /* 0x040fe20000400000 */
[----:B------:R-:W-:Y:S01]  /*5e40*/  FMUL R11, R47, R16 ;  /* 0x000000102f0b7220 */ /* 0x000fe20000400000 */
[C---:B------:R-:W-:Y:S01]  /*5e50*/  FFMA R3, R49.reuse, R51, R3 ;  /* 0x0000003331037223 */ /* 0x040fe20000000003 */
[----:B------:R-:W-:Y:S01]  /*5e60*/  FFMA R7, R49, R52, R7 ;  /* 0x0000003431077223 */ /* 0x000fe20000000007 */
[----:B------:R-:W-:Y:S02]  /*5e70*/  HADD2.F32 R51, -RZ, R4.H1_H1 ;  /* 0x30000004ff337230 */ /* 0x000fe40000004100 */
[C---:B------:R-:W-:Y:S01]  /*5e80*/  FMUL R4, R47.reuse, R9 ;  /* 0x000000092f047220 */ /* 0x040fe20000400000 */
[----:B------:R-:W-:Y:S02]  /*5e90*/  HADD2.F32 R52, -RZ, R5.H0_H0 ;  /* 0x20000005ff347230 */ /* 0x000fe40000004100 */
[----:B------:R-:W-:Y:S01]  /*5ea0*/  FMUL R16, R47, R21 ;  /* 0x000000152f107220 */ /* 0x000fe20000400000 */
[----:B------:R-:W-:Y:S01]  /*5eb0*/  F2FP.SATFINITE.E4M3.F32.PACK_AB_MERGE_C R78, R7, R3, RZ ;  /* 0x00000003074e723e */ /* 0x000fe200048070ff */
[C---:B------:R-:W-:Y:S01]  /*5ec0*/  FMUL R3, R47.reuse, R8 ;  /* 0x000000082f037220 */ /* 0x040fe20000400000 */
[C---:B------:R-:W-:Y:S01]  /*5ed0*/  FMUL R7, R47.reuse, R12 ;  /* 0x0000000c2f077220 */ /* 0x040fe20000400000 */
[C---:B------:R-:W-:Y:S01]  /*5ee0*/  FMUL R8, R47.reuse, R13 ;  /* 0x0000000d2f087220 */ /* 0x040fe20000400000 */
[----:B------:R-:W-:Y:S01]  /*5ef0*/  FMUL R12, R47, R17 ;  /* 0x000000112f0c7220 */ /* 0x000fe20000400000 */
[C---:B------:R-:W-:Y:S01]  /*5f00*/  FFMA R3, R49.reuse, R53, R3 ;  /* 0x0000003531037223 */ /* 0x040fe20000000003 */
[----:B------:R-:W-:Y:S01]  /*5f10*/  FFMA R4, R49, R54, R4 ;  /* 0x0000003631047223 */ /* 0x000fe20000000004 */
[C---:B------:R-:W-:Y:S01]  /*5f20*/  FMUL R5, R47.reuse, R10 ;  /* 0x0000000a2f057220 */ /* 0x040fe20000400000 */
[C---:B------:R-:W-:Y:S01]  /*5f30*/  FMUL R9, R47.reuse, R14 ;  /* 0x0000000e2f097220 */ /* 0x040fe20000400000 */
[C---:B------:R-:W-:Y:S01]  /*5f40*/  FMUL R10, R47.reuse, R15 ;  /* 0x0000000f2f0a7220 */ /* 0x040fe20000400000 */
[----:B------:R-:W-:Y:S01]  /*5f50*/  FMUL R15, R47, R20 ;  /* 0x000000142f0f7220 */ /* 0x000fe20000400000 */
[C---:B------:R-:W-:Y:S01]  /*5f60*/  FFMA R5, R49.reuse, R55, R5 ;  /* 0x0000003731057223 */ /* 0x040fe20000000005 */
[C---:B------:R-:W-:Y:S01]  /*5f70*/  FFMA R6, R49.reuse, R56, R6 ;  /* 0x0000003831067223 */ /* 0x040fe20000000006 */
[C---:B------:R-:W-:Y:S01]  /*5f80*/  FFMA R7, R49.reuse, R57, R7 ;  /* 0x0000003931077223 */ /* 0x040fe20000000007 */
[C---:B------:R-:W-:Y:S01]  /*5f90*/  FFMA R8, R49.reuse, R58, R8 ;  /* 0x0000003a31087223 */ /* 0x040fe20000000008 */
[--C-:B------:R-:W-:Y:S02]  /*5fa0*/  HADD2.F32 R63, -RZ, R64.reuse.H0_H0 ;  /* 0x20000040ff3f7230 */ /* 0x100fe40000004100 */
[C---:B------:R-:W-:Y:S01]  /*5fb0*/  FFMA R9, R49.reuse, R59, R9 ;  /* 0x0000003b31097223 */ /* 0x040fe20000000009 */
[----:B------:R-:W-:Y:S01]  /*5fc0*/  F2FP.SATFINITE.E4M3.F32.PACK_AB_MERGE_C R5, R6, R5, RZ ;  /* 0x000000050605723e */ /* 0x000fe200048070ff */
[C---:B------:R-:W-:Y:S01]  /*5fd0*/  FFMA R10, R49.reuse, R60, R10 ;  /* 0x0000003c310a7223 */ /* 0x040fe2000000000a */
[C---:B------:R-:W-:Y:S01]  /*5fe0*/  FFMA R11, R49.reuse, R61, R11 ;  /* 0x0000003d310b7223 */ /* 0x040fe2000000000b */
[----:B------:R-:W-:Y:S01]  /*5ff0*/  FFMA R12, R49, R62, R12 ;  /* 0x0000003e310c7223 */ /* 0x000fe2000000000c */
[C---:B------:R-:W-:Y:S01]  /*6000*/  FMUL R20, R47.reuse, R25 ;  /* 0x000000192f147220 */ /* 0x040fe20000400000 */
[C---:B------:R-:W-:Y:S01]  /*6010*/  FMUL R25, R47.reuse, R30 ;  /* 0x0000001e2f197220 */ /* 0x040fe20000400000 */
[C---:B------:R-:W-:Y:S01]  /*6020*/  FMUL R30, R47.reuse, R35 ;  /* 0x000000232f1e7220 */ /* 0x040fe20000400000 */
[----:B------:R-:W-:Y:S01]  /*6030*/  F2FP.SATFINITE.E4M3.F32.PACK_AB_MERGE_C R9, R10, R9, RZ ;  /* 0x000000090a09723e */ /* 0x000fe200048070ff */
[----:B------:R-:W-:Y:S02]  /*6040*/  HADD2.F32 R64, -RZ, R64.H1_H1 ;  /* 0x30000040ff407230 */ /* 0x000fe40000004100 */
[C---:B------:R-:W-:Y:S01]  /*6050*/  FMUL R13, R47.reuse, R18 ;  /* 0x000000122f0d7220 */ /* 0x040fe20000400000 */
[C---:B------:R-:W-:Y:S01]  /*6060*/  FMUL R14, R47.reuse, R19 ;  /* 0x000000132f0e7220 */ /* 0x040fe20000400000 */
[C---:B------:R-:W-:Y:S01]  /*6070*/  FMUL R17, R47.reuse, R22 ;  /* 0x000000162f117220 */ /* 0x040fe20000400000 */
[----:B------:R-:W-:Y:S01]  /*6080*/  FMUL R18, R47, R23 ;  /* 0x000000172f127220 */ /* 0x000fe20000400000 */
[C---:B------:R-:W-:Y:S01]  /*6090*/  FFMA R13, R49.reuse, R63, R13 ;  /* 0x0000003f310d7223 */ /* 0x040fe2000000000d */
[C---:B------:R-:W-:Y:S01]  /*60a0*/  FFMA R14, R49.reuse, R64, R14 ;  /* 0x00000040310e7223 */ /* 0x040fe2000000000e */
[----:B------:R-:W-:Y:S01]  /*60b0*/  FFMA R15, R49, R65, R15 ;  /* 0x00000041310f7223 */ /* 0x000fe2000000000f */
[----:B------:R-:W-:Y:S01]  /*60c0*/  FMUL R19, R47, R24 ;  /* 0x000000182f137220 */ /* 0x000fe20000400000 */
[C---:B------:R-:W-:Y:S01]  /*60d0*/  FFMA R16, R49.reuse, R66, R16 ;  /* 0x0000004231107223 */ /* 0x040fe20000000010 */
[----:B------:R-:W-:Y:S01]  /*60e0*/  FFMA R17, R49, R67, R17 ;  /* 0x0000004331117223 */ /* 0x000fe20000000011 */
[----:B------:R-:W-:Y:S01]  /*60f0*/  F2FP.SATFINITE.E4M3.F32.PACK_AB_MERGE_C R13, R14, R13, RZ ;  /* 0x0000000d0e0d723e */ /* 0x000fe200048070ff */
[C---:B------:R-:W-:Y:S01]  /*6100*/  FMUL R21, R47.reuse, R26 ;  /* 0x0000001a2f157220 */ /* 0x040fe20000400000 */
[----:B------:R-:W-:Y:S01]  /*6110*/  FMUL R22, R47, R27 ;  /* 0x0000001b2f167220 */ /* 0x000fe20000400000 */
[C---:B------:R-:W-:Y:S01]  /*6120*/  FFMA R18, R49.reuse, R68, R18 ;  /* 0x0000004431127223 */ /* 0x040fe20000000012 */
[----:B------:R-:W-:Y:S01]  /*6130*/  FFMA R19, R49, R69, R19 ;  /* 0x0000004531137223 */ /* 0x000fe20000000013 */
[----:B------:R-:W-:Y:S01]  /*6140*/  FMUL R23, R47, R28 ;  /* 0x0000001c2f177220 */ /* 0x000fe20000400000 */
[----:B------:R-:W-:Y:S01]  /*6150*/  FFMA R20, R49, R70, R20 ;  /* 0x0000004631147223 */ /* 0x000fe20000000014 */
[----:B------:R-:W-:Y:S01]  /*6160*/  FMUL R24, R47, R29 ;  /* 0x0000001d2f187220 */ /* 0x000fe20000400000 */
[C---:B------:R-:W-:Y:S01]  /*6170*/  FFMA R21, R49.reuse, R71, R21 ;  /* 0x0000004731157223 */ /* 0x040fe20000000015 */
[----:B------:R-:W-:Y:S01]  /*6180*/  FFMA R22, R49, R72, R22 ;  /* 0x0000004831167223 */ /* 0x000fe20000000016 */
[C---:B------:R-:W-:Y:S01]  /*6190*/  FMUL R26, R47.reuse, R31 ;  /* 0x0000001f2f1a7220 */ /* 0x040fe20000400000 */
[----:B------:R-:W-:Y:S01]  /*61a0*/  FMUL R27, R47, R32 ;  /* 0x000000202f1b7220 */ /* 0x000fe20000400000 */
[----:B------:R-:W-:Y:S01]  /*61b0*/  FFMA R23, R49, R73, R23 ;  /* 0x0000004931177223 */ /* 0x000fe20000000017 */
[----:B------:R-:W-:Y:S01]  /*61c0*/  FMUL R28, R47, R33 ;  /* 0x000000212f1c7220 */ /* 0x000fe20000400000 */
[----:B------:R-:W-:Y:S01]  /*61d0*/  FFMA R24, R49, R74, R24 ;  /* 0x0000004a31187223 */ /* 0x000fe20000000018 */
[----:B------:R-:W-:Y:S01]  /*61e0*/  FMUL R29, R47, R34 ;  /* 0x000000222f1d7220 */ /* 0x000fe20000400000 */
[C---:B------:R-:W-:Y:S01]  /*61f0*/  FFMA R25, R49.reuse, R75, R25 ;  /* 0x0000004b31197223 */ /* 0x040fe20000000019 */
[C---:B------:R-:W-:Y:S01]  /*6200*/  FFMA R26, R49.reuse, R76, R26 ;  /* 0x0000004c311a7223 */ /* 0x040fe2000000001a */
[C---:B------:R-:W-:Y:S01]  /*6210*/  FFMA R27, R49.reuse, R50, R27 ;  /* 0x00000032311b7223 */ /* 0x040fe2000000001b */
[C---:B------:R-:W-:Y:S01]  /*6220*/  FFMA R28, R49.reuse, R51, R28 ;  /* 0x00000033311c7223 */ /* 0x040fe2000000001c */
[----:B------:R-:W-:Y:S01]  /*6230*/  F2FP.SATFINITE.E4M3.F32.PACK_AB_MERGE_C R17, R18, R17, RZ ;  /* 0x000000111211723e */ /* 0x000fe200048070ff */
[C---:B------:R-:W-:Y:S01]  /*6240*/  FFMA R29, R49.reuse, R52, R29 ;  /* 0x00000034311d7223 */ /* 0x040fe2000000001d */
[----:B------:R-:W-:Y:S01]  /*6250*/  F2FP.SATFINITE.E4M3.F32.PACK_AB_MERGE_C R21, R22, R21, RZ ;  /* 0x000000151615723e */ /* 0x000fe200048070ff */
[----:B------:R-:W-:Y:S01]  /*6260*/  FFMA R30, R49, R77, R30 ;  /* 0x0000004d311e7223 */ /* 0x000fe2000000001e */
[----:B------:R-:W-:Y:S02]  /*6270*/  F2FP.SATFINITE.E4M3.F32.PACK_AB_MERGE_C R32, R2, R0, R78 ;  /* 0x000000000220723e */ /* 0x000fe4000480704e */
[----:B------:R-:W-:Y:S02]  /*6280*/  F2FP.SATFINITE.E4M3.F32.PACK_AB_MERGE_C R33, R4, R3, R5 ;  /* 0x000000030421723e */ /* 0x000fe40004807005 */
[----:B------:R-:W-:Y:S02]  /*6290*/  F2FP.SATFINITE.E4M3.F32.PACK_AB_MERGE_C R34, R8, R7, R9 ;  /* 0x000000070822723e */ /* 0x000fe40004807009 */
[----:B------:R-:W-:Y:S02]  /*62a0*/  F2FP.SATFINITE.E4M3.F32.PACK_AB_MERGE_C R35, R12, R11, R13 ;  /* 0x0000000b0c23723e */ /* 0x000fe4000480700d */
[----:B------:R-:W-:Y:S02]  /*62b0*/  F2FP.SATFINITE.E4M3.F32.PACK_AB_MERGE_C R16, R16, R15, R17 ;  /* 0x0000000f1010723e */ /* 0x000fe40004807011 */
[----:B------:R-:W-:Y:S01]  /*62c0*/  F2FP.SATFINITE.E4M3.F32.PACK_AB_MERGE_C R17, R20, R19, R21 ;  /* 0x000000131411723e */ /* 0x000fe20004807015 */
[----:B------:R1:W-:Y:S01]  /*62d0*/  STS.128 [R100+UR49+0x4200], R32 ;  /* 0x0042002064007988 */ /* 0x0003e20008000c31 */
[----:B------:R-:W-:Y:S02]  /*62e0*/  F2FP.SATFINITE.E4M3.F32.PACK_AB_MERGE_C R18, R26, R25, RZ ;  /* 0x000000191a12723e */ /* 0x000fe400048070ff */
[----:B------:R-:W-:Y:S02]  /*62f0*/  F2FP.SATFINITE.E4M3.F32.PACK_AB_MERGE_C R19, R30, R29, RZ ;  /* 0x0000001d1e13723e */ /* 0x000fe400048070ff */
[----:B------:R-:W-:Y:S02]  /*6300*/  F2FP.SATFINITE.E4M3.F32.PACK_AB_MERGE_C R18, R24, R23, R18 ;  /* 0x000000171812723e */ /* 0x000fe40004807012 */
[----:B------:R-:W-:Y:S02]  /*6310*/  F2FP.SATFINITE.E4M3.F32.PACK_AB_MERGE_C R19, R28, R27, R19 ;  /* 0x0000001b1c13723e */ /* 0x000fe40004807013 */
[----:B------:R-:W-:Y:S02]  /*6320*/  LEA R0, R105, UR49, 0x3 ;  /* 0x0000003169007c11 */ /* 0x000fe4000f8e18ff */
[----:B------:R-:W-:Y:S01]  /*6330*/  @P6 SHF.L.U32 R2, R104, 0x1f, RZ ;  /* 0x0000001f68026819 */ /* 0x000fe200000006ff */
[----:B------:R1:W-:Y:S01]  /*6340*/  STS.128 [R114+0x4210], R16 ;  /* 0x0042101072007388 */ /* 0x0003e20000000c00 */
[----:B------:R-:W-:Y:S01]  /*6350*/  @!PT LDS RZ, [RZ] ;  /* 0x00000000fffff984 */ /* 0x000fe20000000800 */
[----:B------:R-:W-:Y:S01]  /*6360*/  @!PT LDS RZ, [RZ] ;  /* 0x00000000fffff984 */ /* 0x000fe20000000800 */
[----:B------:R-:W-:Y:S01]  /*6370*/  @!PT LDS RZ, [RZ] ;  /* 0x00000000fffff984 */ /* 0x000fe20000000800 */
[----:B------:R-:W-:Y:S01]  /*6380*/  @!PT LDS RZ, [RZ] ;  /* 0x00000000fffff984 */ /* 0x000fe20000000800 */
[----:B------:R2:W-:Y:S07]  /*6390*/  MEMBAR.ALL.CTA ;  /* 0x0000000000007992 */ /* 0x0005ee0000008000 */
[----:B--2---:R-:W2:Y:S02]  /*63a0*/  FENCE.VIEW.ASYNC.S ;  /* 0x00000000000073c6 */ /* 0x004ea40000000000 */
[----:B--2---:R-:W-:Y:S06]  /*63b0*/  BAR.SYNC.DEFER_BLOCKING 0x1, 0x80 ;  /* 0x0042000000007b1d */ /* 0x004fec0000010000 */
[----:B------:R-:W-:Y:S05]  /*63c0*/  @P0 BRA `(.L_x_98) ;  /* 0x0000000000280947 */ /* 0x000fea0003800000 */
[----:B------:R-:W-:Y:S02]  /*63d0*/  UIADD3 UR4, UPT, UPT, UR49, 0x4200, URZ ;  /* 0x0000420031047890 */ /* 0x000fe4000fffe0ff */
[----:B------:R-:W-:Y:S01]  /*63e0*/  UIADD3 UR6, UP0, UPT, UR52, 0x680, URZ ;  /* 0x0000068034067890 */ /* 0x000fe2000ff1e0ff */
[----:B------:R-:W-:Y:S03]  /*63f0*/  UMOV UR43, UR36 ;  /* 0x00000024002b7c82 */ /* 0x000fe60008000000 */
[----:B------:R-:W-:Y:S01]  /*6400*/  MOV R109, UR4 ;  /* 0x00000004006d7c02 */ /* 0x000fe20008000f00 */
[----:B------:R-:W-:Y:S03]  /*6410*/  UIADD3.X UR7, UPT, UPT, URZ, UR53, URZ, UP0, !UPT ;  /* 0x00000035ff077290 */ /* 0x000fe600087fe4ff */
[----:B------:R-:W-:Y:S11]  /*6420*/  R2UR UR40, R109 ;  /* 0x000000006d2872ca */ /* 0x000ff600000e0000 */
[----:B------:R-:W-:Y:S02]  /*6430*/  @!UPT UIADD3 URZ, UPT, UPT, URZ, URZ, URZ ;  /* 0x000000fffffff290 */ /* 0x000fe4000fffe0ff */
[----:B------:R2:W-:Y:S01]  /*6440*/  UTMASTG.3D [UR40], [UR6] ;  /* 0x00000028060073b5 */ /* 0x0005e20008010000 */
[----:B------:R0:W-:Y:S01]  /*6450*/  UTMACMDFLUSH ;  /* 0x00000000000079b7 */ /* 0x0001e20000000000 */
[----:B--2---:R-:W-:Y:S04]  /*6460*/  DEPBAR.LE SB0, 0x1 ;  /* 0x000080400000791a */ /* 0x004fe80000000000 */
.L_x_98:
[----:B------:R-:W-:Y:S05]  /*6470*/  BSYNC.RECONVERGENT B0 ;  /* 0x0000000000007941 */ /* 0x000fea0003800200 */
.L_x_97:
[----:B------:R-:W-:Y:S06]  /*6480*/  BAR.SYNC.DEFER_BLOCKING 0x1, 0x80 ;  /* 0x0042000000007b1d */ /* 0x000fec0000010000 */
[----:B------:R-:W2:Y:S01]  /*6490*/  @P6 SYNCS.PHASECHK.TRANS64.TRYWAIT P0, [R0+URZ+0x30], R2 ;  /* 0x00003002000065a7 */ /* 0x000ea200080011ff */
[----:B------:R-:W-:Y:S01]  /*64a0*/  BSSY B1, `(.L_x_99) ;  /* 0x0000021000017945 */ /* 0x000fe20003800000 */
[----:B--2---:R-:W-:Y:S03]  /*64b0*/  @P6 SEL R115, RZ, 0x1, !P0 ;  /* 0x00000001ff736807 */ /* 0x004fe60004000000 */
[----:B------:R-:W-:Y:S05]  /*64c0*/  @!P6 BRA `(.L_x_100) ;  /* 0x000000000078e947 */ /* 0x000fea0003800000 */
[----:B------:R-:W-:Y:S01]  /*64d0*/  ISETP.NE.AND P1, PT, R116, RZ, PT ;  /* 0x000000ff7400720c */ /* 0x000fe20003f25270 */
[----:B------:R-:W-:Y:S01]  /*64e0*/  BSSY B0, `(.L_x_101) ;  /* 0x0000009000007945 */ /* 0x000fe20003800000 */
[----:B------:R-:W-:Y:S11]  /*64f0*/  ISETP.NE.AND P0, PT, R115, RZ, PT ;  /* 0x000000ff7300720c */ /* 0x000ff60003f05270 */
[----:B------:R-:W-:Y:S05]  /*6500*/  @P1 IMAD R2, R105, 0x1000, R100 ;  /* 0x0000100069021824 */ /* 0x000fea00078e0264 */
[----:B------:R-:W-:Y:S05]  /*6510*/  @P1 IADD3 R4, PT, PT, R2, UR49, RZ ;  /* 0x0000003102041c10 */ /* 0x000fea000fffe0ff */
[----:B------:R-:W-:Y:S01]  /*6520*/  @P1 IMAD.IADD R4, R4, 0x1, R117 ;  /* 0x0000000104041824 */ /* 0x000fe200078e0275 */
[----:B------:R-:W-:Y:S06]  /*6530*/  @P0 BRA `(.L_x_102) ;  /* 0x00000000000c0947 */ /* 0x000fec0003800000 */
[----:B------:R-:W-:Y:S04]  /*6540*/  SHF.L.U32 R3, R104, 0x1f, RZ ;  /* 0x0000001f68037819 */ /* 0x000fe800000006ff */
[----:B------:R-:W2:Y:S02]  /*6550*/  SYNCS.PHASECHK.TRANS64.TRYWAIT P0, [R0+URZ+0x30], R3 ;  /* 0x00003003000075a7 */ /* 0x000ea400080011ff */
[----:B--2---:R-:W-:Y:S05]  /*6560*/  @!P0 BRA `(.L_x_103) ;  /* 0x0000003000b48947 */ /* 0x004fea0003800000 */
.L_x_102:
[----:B------:R-:W-:Y:S05]  /*6570*/  BSYNC B0 ;  /* 0x0000000000007941 */ /* 0x000fea0003800000 */
.L_x_101:
[----:B------:R-:W-:Y:S01]  /*6580*/  ISETP.NE.AND P0, PT, R116, RZ, PT ;  /* 0x000000ff7400720c */ /* 0x000fe20003f05270 */
[----:B------:R-:W-:Y:S11]  /*6590*/  VIADD R105, R105, 0x1 ;  /* 0x0000000169697836 */ /* 0x000ff60000000000 */
[----:B------:R-:W-:Y:S01]  /*65a0*/  @!UPT UIADD3 URZ, UPT, UPT, URZ, URZ, URZ ;  /* 0x000000fffffff290 */ /* 0x000fe2000fffe0ff */
[----:B------:R3:W4:Y:S04]  /*65b0*/  @P0 LDS.128 R80, [R2+UR49+0x200] ;  /* 0x0002003102500984 */ /* 0x0007280008000c00 */
[----:B------:R1:W1:Y:S01]  /*65c0*/  @P0 LDS.128 R84, [R4+0x210] ;  /* 0x0002100004540984 */ /* 0x0002620000000c00 */
        /* <DEDUP_REMOVED lines=8> */
[----:B---3--:R-:W-:Y:S02]  /*6650*/  VIADD R2, R0, 0x50 ;  /* 0x0000005000027836 */ /* 0x008fe40000000000 */
[----:B--2---:R-:W-:Y:S05]  /*6660*/  IMAD.U32 R0, RZ, RZ, UR37 ;  /* 0x00000025ff007e24 */ /* 0x004fea000f8e00ff */
[----:B------:R-:W-:Y:S04]  /*6670*/  PRMT R0, R0, 0x654, R2 ;  /* 0x0000065400007816 */ /* 0x000fe80000000002 */
[----:B-----5:R2:W-:Y:S02]  /*6680*/  SYNCS.ARRIVE.TRANS64.RED.A1T0 RZ, [R0+URZ], RZ ;  /* 0x000000ff00ff79a7 */ /* 0x0205e400081004ff */
[----:B--2---:R-:W-:Y:S04]  /*6690*/  SEL R0, RZ, 0x1, P0 ;  /* 0x00000001ff007807 */ /* 0x004fe80000000000 */
[----:B-1--4-:R-:W-:Y:S02]  /*66a0*/  LOP3.LUT R104, R104, R0, RZ, 0x3c, !PT ;  /* 0x0000000068687212 */ /* 0x012fe400078e3cff */
.L_x_100:
[----:B------:R-:W-:Y:S05]  /*66b0*/  BSYNC B1 ;  /* 0x0000000000017941 */ /* 0x000fea0003800000 */
.L_x_99:
[----:B------:R-:W-:Y:S05]  /*66c0*/  VIADD R0, R48, 0x40 ;  /* 0x0000004030007836 */ /* 0x000fea0000000000 */
[----:B------:R-:W-:Y:S04]  /*66d0*/  SHF.R.U32.HI R0, RZ, 0x15, R0 ;  /* 0x00000015ff007819 */ /* 0x000fe80000011600 */
[----:B------:R-:W-:Y:S11]  /*66e0*/  LOP3.LUT P0, RZ, R0, 0x3, R101, 0x48, !PT ;  /* 0x0000000300ff7812 */ /* 0x000ff60007804865 */
[----:B------:R-:W-:Y:S02]  /*66f0*/  @!UPT UIADD3 URZ, UPT, UPT, URZ, URZ, URZ ;  /* 0x000000fffffff290 */ /* 0x000fe4000fffe0ff */
[----:B------:R-:W-:Y:S05]  /*6700*/  @!P0 BRA `(.L_x_104) ;  /* 0x0000000000408947 */ /* 0x000fea0003800000 */
[----:B------:R-:W2:Y:S01]  /*6710*/  LDCU.64 UR8, c[0x4][0x78] ;  /* 0x01000f00ff0877ac */ /* 0x000ea20008000a00 */
[----:B------:R-:W-:Y:S01]  /*6720*/  MOV R3, 0x0 ;  /* 0x0000000000037802 */ /* 0x000fe20000000f00 */
[----:B------:R-:W-:Y:S02]  /*6730*/  HFMA2 R12, -RZ, RZ, 0, 5.9604644775390625e-08 ;  /* 0x00000001ff0c7431 */ /* 0x000fe400000001ff */
[----:B------:R-:W-:Y:S02]  /*6740*/  IMAD.MOV.U32 R8, RZ, RZ, 0x192 ;  /* 0x00000192ff087424 */ /* 0x000fe400078e00ff */
[----:B------:R-:W-:Y:S01]  /*6750*/  IMAD.MOV.U32 R13, RZ, RZ, RZ ;  /* 0x000000ffff0d7224 */ /* 0x000fe200078e00ff */
[----:B------:R-:W3:Y:S01]  /*6760*/  LDCU.64 UR6, c[0x4][0x80] ;  /* 0x01001000ff0677ac */ /* 0x000ee20008000a00 */
[----:B------:R-:W4:Y:S01]  /*6770*/  LDC.64 R2, c[0x4][R3] ;  /* 0x0100000003027b82 */ /* 0x000f220000000a00 */
[----:B------:R-:W5:Y:S01]  /*6780*/  LDCU.64 UR4, c[0x4][0x18] ;  /* 0x01000300ff0477ac */ /* 0x000f620008000a00 */
[----:B--2---:R-:W-:Y:S01]  /*6790*/  MOV R5, UR9 ;  /* 0x0000000900057c02 */ /* 0x004fe20008000f00 */
[----:B------:R-:W-:Y:S01]  /*67a0*/  IMAD.U32 R4, RZ, RZ, UR8 ;  /* 0x00000008ff047e24 */ /* 0x000fe2000f8e00ff */
[----:B---3--:R-:W-:Y:S01]  /*67b0*/  MOV R7, UR7 ;  /* 0x0000000700077c02 */ /* 0x008fe20008000f00 */
[----:B------:R-:W-:Y:S01]  /*67c0*/  IMAD.U32 R6, RZ, RZ, UR6 ;  /* 0x00000006ff067e24 */ /* 0x000fe2000f8e00ff */
[----:B-----5:R-:W-:Y:S01]  /*67d0*/  MOV R11, UR5 ;  /* 0x00000005000b7c02 */ /* 0x020fe20008000f00 */
[----:B------:R-:W-:Y:S02]  /*67e0*/  IMAD.U32 R10, RZ, RZ, UR4 ;  /* 0x00000004ff0a7e24 */ /* 0x000fe4000f8e00ff */
[----:B------:R-:W-:Y:S07]  /*67f0*/  LEPC R20, `(.L_x_104) ;  /* 0x000000001014794e */ /* 0x000fee0000000000 */
[----:B-1--4-:R-:W-:Y:S05]  /*6800*/  CALL.ABS.NOINC R2 ;  /* 0x0000000002007343 */ /* 0x012fea0003c00000 */
.L_x_104:
[-C--:B------:R-:W-:Y:S01]  /*6810*/  F2FP.F16.E4M3.UNPACK_B R0, R81.reuse ;  /* 0x00000051ff00723e */ /* 0x080fe200020006ff */
[----:B------:R-:W-:Y:S05]  /*6820*/  WARPSYNC.ALL ;  /* 0x0000000000007948 */ /* 0x000fea0003800000 */
[----:B------:R-:W-:Y:S01]  /*6830*/  R2UR UR4, R48 ;  /* 0x00000000300472ca */ /* 0x000fe200000e0000 */
[--C-:B------:R-:W-:Y:S01]  /*6840*/  HADD2.F32 R54, -RZ, R0.reuse.H0_H0 ;  /* 0x20000000ff367230 */ /* 0x100fe20000004100 */
[-C--:B------:R-:W-:Y:S01]  /*6850*/  F2FP.F16.E4M3.UNPACK_B R2, R80.reuse.H1 ;  /* 0x00000050ff02723e */ /* 0x080fe200030006ff */
[----:B------:R-:W-:Y:S01]  /*6860*/  HADD2.F32 R55, -RZ, R0.H1_H1 ;  /* 0x30000000ff377230 */ /* 0x000fe20000004100 */
[----:B------:R-:W-:Y:S01]  /*6870*/  F2FP.F16.E4M3.UNPACK_B R0, R81.H1 ;  /* 0x00000051ff00723e */ /* 0x000fe200030006ff */
[----:B------:R-:W-:Y:S01]  /*6880*/  BSSY.RECONVERGENT B0, `(.L_x_105) ;  /* 0x0000095000007945 */ /* 0x000fe20003800200 */
[----:B------:R-:W-:Y:S01]  /*6890*/  F2FP.F16.E4M3.UNPACK_B R3, R80 ;  /* 0x00000050ff03723e */ /* 0x000fe200020006ff */
[----:B------:R-:W-:Y:S01]  /*68a0*/  HADD2.F32 R52, -RZ, R2.H0_H0 ;  /* 0x20000002ff347230 */ /* 0x000fe20000004100 */
[----:B------:R-:W-:Y:S01]  /*68b0*/  ISETP.NE.AND P0, PT, R110, RZ, PT ;  /* 0x000000ff6e00720c */ /* 0x000fe20003f05270 */
[--C-:B------:R-:W-:Y:S01]  /*68c0*/  HADD2.F32 R56, -RZ, R0.reuse.H0_H0 ;  /* 0x20000000ff387230 */ /* 0x100fe20000004100 */
[----:B------:R-:W-:Y:S01]  /*68d0*/  ISETP.NE.AND P6, PT, R118, RZ, PT ;  /* 0x000000ff7600720c */ /* 0x000fe20003fc5270 */
[----:B------:R-:W-:Y:S01]  /*68e0*/  HADD2.F32 R57, -RZ, R0.H1_H1 ;  /* 0x30000000ff397230 */ /* 0x000fe20000004100 */
[-C--:B------:R-:W-:Y:S01]  /*68f0*/  F2FP.F16.E4M3.UNPACK_B R0, R83.reuse ;  /* 0x00000053ff00723e */ /* 0x080fe200020006ff */
[----:B-1----:R-:W-:Y:S01]  /*6900*/  LDTM.16dp32bit_t0_t15.x32 R4, tmem[UR4+0x40] ;  /* 0x00004004000479ee */ /* 0x002fe20008a80000 */
[----:B------:R-:W1:Y:S01]  /*6910*/  LDTM.16dp32bit_t16_t31.x32 R4, tmem[UR4+0x60] ;  /* 0x00006004000479ee */ /* 0x000e620008aa0000 */
[----:B------:R-:W-:Y:S01]  /*6920*/  HADD2.F32 R53, -RZ, R2.H1_H1 ;  /* 0x30000002ff357230 */ /* 0x000fe20000004100 */
[----:B------:R-:W-:Y:S01]  /*6930*/  F2FP.F16.E4M3.UNPACK_B R2, R82.H1 ;  /* 0x00000052ff02723e */ /* 0x000fe200030006ff */
[--C-:B------:R-:W-:Y:S02]  /*6940*/  HADD2.F32 R50, -RZ, R3.reuse.H0_H0 ;  /* 0x20000003ff327230 */ /* 0x100fe40000004100 */
[--C-:B------:R-:W-:Y:S02]  /*6950*/  HADD2.F32 R62, -RZ, R0.reuse.H0_H0 ;  /* 0x20000000ff3e7230 */ /* 0x100fe40000004100 */
[----:B------:R-:W-:Y:S01]  /*6960*/  HADD2.F32 R63, -RZ, R0.H1_H1 ;  /* 0x30000000ff3f7230 */ /* 0x000fe20000004100 */
[----:B------:R-:W-:Y:S01]  /*6970*/  F2FP.F16.E4M3.UNPACK_B R0, R84.H1 ;  /* 0x00000054ff00723e */ /* 0x000fe200030006ff */
[--C-:B------:R-:W-:Y:S02]  /*6980*/  HADD2.F32 R60, -RZ, R2.reuse.H0_H0 ;  /* 0x20000002ff3c7230 */ /* 0x100fe40000004100 */
[----:B------:R-:W-:Y:S01]  /*6990*/  HADD2.F32 R61, -RZ, R2.H1_H1 ;  /* 0x30000002ff3d7230 */ /* 0x000fe20000004100 */
[----:B------:R-:W-:Y:S01]  /*69a0*/  F2FP.F16.E4M3.UNPACK_B R2, R83.H1 ;  /* 0x00000053ff02723e */ /* 0x000fe200030006ff */
[----:B------:R-:W-:Y:S01]  /*69b0*/  HADD2.F32 R51, -RZ, R3.H1_H1 ;  /* 0x30000003ff337230 */ /* 0x000fe20000004100 */
[----:B------:R-:W-:Y:S01]  /*69c0*/  F2FP.F16.E4M3.UNPACK_B R3, R82 ;  /* 0x00000052ff03723e */ /* 0x000fe200020006ff */
[--C-:B------:R-:W-:Y:S02]  /*69d0*/  HADD2.F32 R68, -RZ, R0.reuse.H0_H0 ;  /* 0x20000000ff447230 */ /* 0x100fe40000004100 */
[----:B------:R-:W-:Y:S01]  /*69e0*/  HADD2.F32 R69, -RZ, R0.H1_H1 ;  /* 0x30000000ff457230 */ /* 0x000fe20000004100 */
[-C--:B------:R-:W-:Y:S01]  /*69f0*/  F2FP.F16.E4M3.UNPACK_B R0, R85.reuse.H1 ;  /* 0x00000055ff00723e */ /* 0x080fe200030006ff */
[--C-:B------:R-:W-:Y:S02]  /*6a00*/  HADD2.F32 R64, -RZ, R2.reuse.H0_H0 ;  /* 0x20000002ff407230 */ /* 0x100fe40000004100 */
[----:B------:R-:W-:Y:S01]  /*6a10*/  HADD2.F32 R65, -RZ, R2.H1_H1 ;  /* 0x30000002ff417230 */ /* 0x000fe20000004100 */
[----:B------:R-:W-:Y:S01]  /*6a20*/  F2FP.F16.E4M3.UNPACK_B R2, R85 ;  /* 0x00000055ff02723e */ /* 0x000fe200020006ff */
[--C-:B------:R-:W-:Y:S02]  /*6a30*/  HADD2.F32 R58, -RZ, R3.reuse.H0_H0 ;  /* 0x20000003ff3a7230 */ /* 0x100fe40000004100 */
[C---:B-1----:R-:W-:Y:S01]  /*6a40*/  FMUL R7, R47.reuse, R7 ;  /* 0x000000072f077220 */ /* 0x042fe20000400000 */
[----:B------:R-:W-:Y:S01]  /*6a50*/  HADD2.F32 R59, -RZ, R3.H1_H1 ;  /* 0x30000003ff3b7230 */ /* 0x000fe20000004100 */
[----:B------:R-:W-:Y:S01]  /*6a60*/  F2FP.F16.E4M3.UNPACK_B R3, R84 ;  /* 0x00000054ff03723e */ /* 0x000fe200020006ff */
[--C-:B------:R-:W-:Y:S02]  /*6a70*/  HADD2.F32 R72, -RZ, R0.reuse.H0_H0 ;  /* 0x20000000ff487230 */ /* 0x100fe40000004100 */
[C---:B------:R-:W-:Y:S01]  /*6a80*/  FMUL R11, R47.reuse, R11 ;  /* 0x0000000b2f0b7220 */ /* 0x040fe20000400000 */
[----:B------:R-:W-:Y:S01]  /*6a90*/  HADD2.F32 R73, -RZ, R0.H1_H1 ;  /* 0x30000000ff497230 */ /* 0x000fe20000004100 */
[----:B------:R-:W-:Y:S01]  /*6aa0*/  F2FP.F16.E4M3.UNPACK_B R0, R87 ;  /* 0x00000057ff00723e */ /* 0x000fe200020006ff */
[--C-:B------:R-:W-:Y:S02]  /*6ab0*/  HADD2.F32 R70, -RZ, R2.reuse.H0_H0 ;  /* 0x20000002ff467230 */ /* 0x100fe40000004100 */
[C---:B------:R-:W-:Y:S01]  /*6ac0*/  FMUL R15, R47.reuse, R15 ;  /* 0x0000000f2f0f7220 */ /* 0x040fe20000400000 */
[----:B------:R-:W-:Y:S01]  /*6ad0*/  HADD2.F32 R71, -RZ, R2.H1_H1 ;  /* 0x30000002ff477230 */ /* 0x000fe20000004100 */
[-C--:B------:R-:W-:Y:S01]  /*6ae0*/  F2FP.F16.E4M3.UNPACK_B R2, R86.reuse.H1 ;  /* 0x00000056ff02723e */ /* 0x080fe200030006ff */
[--C-:B------:R-:W-:Y:S02]  /*6af0*/  HADD2.F32 R66, -RZ, R3.reuse.H0_H0 ;  /* 0x20000003ff427230 */ /* 0x100fe40000004100 */
[----:B------:R-:W-:Y:S01]  /*6b00*/  HADD2.F32 R67, -RZ, R3.H1_H1 ;  /* 0x30000003ff437230 */ /* 0x000fe20000004100 */
[----:B------:R-:W-:Y:S01]  /*6b10*/  F2FP.F16.E4M3.UNPACK_B R3, R86 ;  /* 0x00000056ff03723e */ /* 0x000fe200020006ff */
[--C-:B------:R-:W-:Y:S02]  /*6b20*/  HADD2.F32 R78, -RZ, R0.reuse.H0_H0 ;  /* 0x20000000ff4e7230 */ /* 0x100fe40000004100 */
[----:B------:R-:W-:Y:S02]  /*6b30*/  HADD2.F32 R79, -RZ, R0.H1_H1 ;  /* 0x30000000ff4f7230 */ /* 0x000fe40000004100 */
[C---:B------:R-:W-:Y:S01]  /*6b40*/  FMUL R0, R47.reuse, R4 ;  /* 0x000000042f007220 */ /* 0x040fe20000400000 */
[--C-:B------:R-:W-:Y:S02]  /*6b50*/  HADD2.F32 R76, -RZ, R2.reuse.H0_H0 ;  /* 0x20000002ff4c7230 */ /* 0x100fe40000004100 */
[----:B------:R-:W-:Y:S01]  /*6b60*/  FMUL R4, R47, R8 ;  /* 0x000000082f047220 */ /* 0x000fe20000400000 */
[----:B------:R-:W-:Y:S02]  /*6b70*/  HADD2.F32 R77, -RZ, R2.H1_H1 ;  /* 0x30000002ff4d7230 */ /* 0x000fe40000004100 */
[----:B------:R-:W-:Y:S01]  /*6b80*/  FFMA R0, R49, R50, R0 ;  /* 0x0000003231007223 */ /* 0x000fe20000000000 */
[--C-:B------:R-:W-:Y:S02]  /*6b90*/  HADD2.F32 R74, -RZ, R3.reuse.H0_H0 ;  /* 0x20000003ff4a7230 */ /* 0x100fe40000004100 */
[C---:B------:R-:W-:Y:S01]  /*6ba0*/  FMUL R2, R47.reuse, R5 ;  /* 0x000000052f027220 */ /* 0x040fe20000400000 */
[----:B------:R-:W-:Y:S02]  /*6bb0*/  HADD2.F32 R75, -RZ, R3.H1_H1 ;  /* 0x30000003ff4b7230 */ /* 0x000fe40000004100 */
[C---:B------:R-:W-:Y:S01]  /*6bc0*/  FMUL R5, R47.reuse, R9 ;  /* 0x000000092f057220 */ /* 0x040fe20000400000 */
[----:B------:R-:W-:Y:S01]  /*6bd0*/  FMUL R8, R47, R12 ;  /* 0x0000000c2f087220 */ /* 0x000fe20000400000 */
[----:B------:R-:W-:Y:S01]  /*6be0*/  FFMA R2, R49, R51, R2 ;  /* 0x0000003331027223 */ /* 0x000fe20000000002 */
[C---:B------:R-:W-:Y:S01]  /*6bf0*/  FMUL R9, R47.reuse, R13 ;  /* 0x0000000d2f097220 */ /* 0x040fe20000400000 */
[C---:B------:R-:W-:Y:S01]  /*6c00*/  FMUL R12, R47.reuse, R21 ;  /* 0x000000152f0c7220 */ /* 0x040fe20000400000 */
[C---:B------:R-:W-:Y:S01]  /*6c10*/  FMUL R21, R47.reuse, R30 ;  /* 0x0000001e2f157220 */ /* 0x040fe20000400000 */
[C---:B------:R-:W-:Y:S01]  /*6c20*/  FMUL R13, R47.reuse, R22 ;  /* 0x000000162f0d7220 */ /* 0x040fe20000400000 */
[C---:B------:R-:W-:Y:S01]  /*6c30*/  FMUL R22, R47.reuse, R31 ;  /* 0x0000001f2f167220 */ /* 0x040fe20000400000 */
        /* <DEDUP_REMOVED lines=8> */
[C---:B------:R-:W-:Y:S01]  /*6cc0*/  FFMA R6, R49.reuse, R56, R6 ;  /* 0x0000003831067223 */ /* 0x040fe20000000006 */
[C---:B------:R-:W-:Y:S01]  /*6cd0*/  FFMA R11, R49.reuse, R57, R11 ;  /* 0x00000039310b7223 */ /* 0x040fe2000000000b */
[C---:B------:R-:W-:Y:S01]  /*6ce0*/  FFMA R8, R49.reuse, R58, R8 ;  /* 0x0000003a31087223 */ /* 0x040fe20000000008 */
[----:B------:R-:W-:Y:S01]  /*6cf0*/  FFMA R9, R49, R59, R9 ;  /* 0x0000003b31097223 */ /* 0x000fe20000000009 */
[----:B------:R-:W-:Y:S01]  /*6d00*/  F2FP.SATFINITE.E4M3.F32.PACK_AB_MERGE_C R52, R7, R3, RZ ;  /* 0x000000030734723e */ /* 0x000fe200048070ff */
[----:B------:R-:W-:Y:S01]  /*6d10*/  FFMA R10, R49, R60, R10 ;  /* 0x0000003c310a7223 */ /* 0x000fe2000000000a */
[----:B------:R-:W-:Y:S01]  /*6d20*/  F2FP.SATFINITE.E4M3.F32.PACK_AB_MERGE_C R53, R11, R6, RZ ;  /* 0x000000060b35723e */ /* 0x000fe200048070ff */
[----:B------:R-:W-:Y:S01]  /*6d30*/  FFMA R15, R49, R61, R15 ;  /* 0x0000003d310f7223 */ /* 0x000fe2000000000f */
[C---:B------:R-:W-:Y:S01]  /*6d40*/  FMUL R3, R47.reuse, R16 ;  /* 0x000000102f037220 */ /* 0x040fe20000400000 */
[C---:B------:R-:W-:Y:S01]  /*6d50*/  FMUL R6, R47.reuse, R17 ;  /* 0x000000112f067220 */ /* 0x040fe20000400000 */
[----:B------:R-:W-:Y:S01]  /*6d60*/  F2FP.F16.E4M3.UNPACK_B R51, R87.H1 ;  /* 0x00000057ff33723e */ /* 0x000fe200030006ff */
[----:B------:R-:W-:Y:S01]  /*6d70*/  FMUL R11, R47, R20 ;  /* 0x000000142f0b7220 */ /* 0x000fe20000400000 */
[----:B------:R-:W-:Y:S01]  /*6d80*/  F2FP.SATFINITE.E4M3.F32.PACK_AB_MERGE_C R54, R15, R10, RZ ;  /* 0x0000000a0f36723e */ /* 0x000fe200048070ff */
[C---:B------:R-:W-:Y:S01]  /*6d90*/  FFMA R3, R49.reuse, R62, R3 ;  /* 0x0000003e31037223 */ /* 0x040fe20000000003 */
[----:B------:R-:W-:Y:S01]  /*6da0*/  FFMA R6, R49, R63, R6 ;  /* 0x0000003f31067223 */ /* 0x000fe20000000006 */
[----:B------:R-:W-:Y:S01]  /*6db0*/  FMUL R20, R47, R29 ;  /* 0x0000001d2f147220 */ /* 0x000fe20000400000 */
[----:B------:R-:W-:Y:S01]  /*6dc0*/  F2FP.SATFINITE.E4M3.F32.PACK_AB_MERGE_C R29, R5, R4, R53 ;  /* 0x00000004051d723e */ /* 0x000fe20004807035 */
[----:B------:R-:W-:Y:S01]  /*6dd0*/  FMUL R10, R47, R19 ;  /* 0x000000132f0a7220 */ /* 0x000fe20000400000 */
[----:B------:R-:W-:Y:S01]  /*6de0*/  F2FP.SATFINITE.E4M3.F32.PACK_AB_MERGE_C R30, R9, R8, R54 ;  /* 0x00000008091e723e */ /* 0x000fe20004807036 */
        /* <DEDUP_REMOVED lines=10> */
[----:B------:R-:W-:Y:S01]  /*6e90*/  FFMA R14, R49, R69, R14 ;  /* 0x00000045310e7223 */ /* 0x000fe2000000000e */
[----:B------:R-:W-:Y:S01]  /*6ea0*/  FMUL R18, R47, R27 ;  /* 0x0000001b2f127220 */ /* 0x000fe20000400000 */
[C---:B------:R-:W-:Y:S01]  /*6eb0*/  FFMA R15, R49.reuse, R70, R15 ;  /* 0x00000046310f7223 */ /* 0x040fe2000000000f */
[C---:B------:R-:W-:Y:S01]  /*6ec0*/  FFMA R16, R49.reuse, R71, R16 ;  /* 0x0000004731107223 */ /* 0x040fe20000000010 */
[C---:B------:R-:W-:Y:S01]  /*6ed0*/  FFMA R17, R49.reuse, R72, R17 ;  /* 0x0000004831117223 */ /* 0x040fe20000000011 */
[C---:B------:R-:W-:Y:S01]  /*6ee0*/  FFMA R18, R49.reuse, R73, R18 ;  /* 0x0000004931127223 */ /* 0x040fe20000000012 */
[----:B------:R-:W-:Y:S01]  /*6ef0*/  FFMA R19, R49, R74, R19 ;  /* 0x0000004a31137223 */ /* 0x000fe20000000013 */
[----:B------:R-:W-:Y:S01]  /*6f00*/  FMUL R23, R47, R32 ;  /* 0x000000202f177220 */ /* 0x000fe20000400000 */
[----:B------:R-:W-:Y:S01]  /*6f10*/  FFMA R20, R49, R75, R20 ;  /* 0x0000004b31147223 */ /* 0x000fe20000000014 */
[----:B------:R-:W-:Y:S01]  /*6f20*/  FMUL R24, R47, R33 ;  /* 0x000000212f187220 */ /* 0x000fe20000400000 */
[--C-:B------:R-:W-:Y:S02]  /*6f30*/  HADD2.F32 R50, -RZ, R51.reuse.H0_H0 ;  /* 0x20000033ff327230 */ /* 0x100fe40000004100 */
[----:B------:R-:W-:Y:S01]  /*6f40*/  FFMA R21, R49, R76, R21 ;  /* 0x0000004c31157223 */ /* 0x000fe20000000015 */
[----:B------:R-:W-:Y:S02]  /*6f50*/  HADD2.F32 R51, -RZ, R51.H1_H1 ;  /* 0x30000033ff337230 */ /* 0x000fe40000004100 */
[----:B------:R-:W-:Y:S01]  /*6f60*/  FMUL R25, R47, R34 ;  /* 0x000000222f197220 */ /* 0x000fe20000400000 */
[----:B------:R-:W-:Y:S01]  /*6f70*/  FFMA R22, R49, R77, R22 ;  /* 0x0000004d31167223 */ /* 0x000fe20000000016 */
[----:B------:R-:W-:Y:S01]  /*6f80*/  FMUL R26, R47, R35 ;  /* 0x000000232f1a7220 */ /* 0x000fe20000400000 */
[----:B------:R-:W-:Y:S01]  /*6f90*/  F2FP.SATFINITE.E4M3.F32.PACK_AB_MERGE_C R7, R10, R7, RZ ;  /* 0x000000070a07723e */ /* 0x000fe200048070ff */
[C---:B------:R-:W-:Y:S01]  /*6fa0*/  FFMA R23, R49.reuse, R78, R23 ;  /* 0x0000004e31177223 */ /* 0x040fe20000000017 */
[C---:B------:R-:W-:Y:S01]  /*6fb0*/  FFMA R24, R49.reuse, R79, R24 ;  /* 0x0000004f31187223 */ /* 0x040fe20000000018 */
[C---:B------:R-:W-:Y:S01]  /*6fc0*/  FFMA R25, R49.reuse, R50, R25 ;  /* 0x0000003231197223 */ /* 0x040fe20000000019 */
[----:B------:R-:W-:Y:S01]  /*6fd0*/  FFMA R26, R49, R51, R26 ;  /* 0x00000033311a7223 */ /* 0x000fe2000000001a */
[----:B------:R-:W-:Y:S02]  /*6fe0*/  F2FP.SATFINITE.E4M3.F32.PACK_AB_MERGE_C R28, R2, R0, R52 ;  /* 0x00000000021c723e */ /* 0x000fe40004807034 */
[----:B------:R-:W-:Y:S02]  /*6ff0*/  F2FP.SATFINITE.E4M3.F32.PACK_AB_MERGE_C R31, R6, R3, R7 ;  /* 0x00000003061f723e */ /* 0x000fe40004807007 */
[----:B------:R-:W-:Y:S02]  /*7000*/  F2FP.SATFINITE.E4M3.F32.PACK_AB_MERGE_C R13, R14, R13, RZ ;  /* 0x0000000d0e0d723e */ /* 0x000fe400048070ff */
[----:B------:R-:W-:Y:S01]  /*7010*/  F2FP.SATFINITE.E4M3.F32.PACK_AB_MERGE_C R17, R18, R17, RZ ;  /* 0x000000111211723e */ /* 0x000fe200048070ff */
[----:B------:R1:W-:Y:S01]  /*7020*/  STS.128 [R100+UR49+0x5200], R28 ;  /* 0x0052001c64007988 */ /* 0x0003e20008000c31 */
[----:B------:R-:W-:Y:S02]  /*7030*/  F2FP.SATFINITE.E4M3.F32.PACK_AB_MERGE_C R14, R22, R21, RZ ;  /* 0x00000015160e723e */ /* 0x000fe400048070ff */
[----:B------:R-:W-:Y:S02]  /*7040*/  F2FP.SATFINITE.E4M3.F32.PACK_AB_MERGE_C R25, R26, R25, RZ ;  /* 0x000000191a19723e */ /* 0x000fe400048070ff */
[----:B------:R-:W-:Y:S02]  /*7050*/  F2FP.SATFINITE.E4M3.F32.PACK_AB_MERGE_C R12, R12, R11, R13 ;  /* 0x0000000b0c0c723e */ /* 0x000fe4000480700d */
[----:B------:R-:W-:Y:S02]  /*7060*/  F2FP.SATFINITE.E4M3.F32.PACK_AB_MERGE_C R13, R16, R15, R17 ;  /* 0x0000000f100d723e */ /* 0x000fe40004807011 */
        /* <DEDUP_REMOVED lines=13> */
[----:B------:R-:W-:Y:S02]  /*7140*/  UIADD3 UR8, UP0, UPT, UR52, 0x680, URZ ;  /* 0x0000068034087890 */ /* 0x000fe4000ff1e0ff */
[----:B------:R-:W-:Y:S02]  /*7150*/  UIADD3 UR5, UPT, UPT, UR41, 0x40, URZ ;  /* 0x0000004029057890 */ /* 0x000fe4000fffe0ff */
[----:B------:R-:W-:Y:S02]  /*7160*/  UIADD3 UR4, UPT, UPT, UR49, 0x5200, URZ ;  /* 0x0000520031047890 */ /* 0x000fe4000fffe0ff */
[----:B------:R-:W-:Y:S01]  /*7170*/  UIADD3.X UR9, UPT, UPT, URZ, UR53, URZ, UP0, !UPT ;  /* 0x00000035ff097290 */ /* 0x000fe200087fe4ff */
[----:B------:R-:W-:Y:S01]  /*7180*/  UMOV UR6, UR42 ;  /* 0x0000002a00067c82 */ /* 0x000fe20008000000 */
[----:B------:R-:W-:Y:S07]  /*7190*/  UMOV UR7, UR36 ;  /* 0x0000002400077c82 */ /* 0x000fee0008000000 */
[----:B------:R2:W-:Y:S01]  /*71a0*/  UTMASTG.3D [UR4], [UR8] ;  /* 0x00000004080073b5 */ /* 0x0005e20008010000 */
[----:B------:R0:W-:Y:S01]  /*71b0*/  UTMACMDFLUSH ;  /* 0x00000000000079b7 */ /* 0x0001e20000000000 */
[----:B--2---:R-:W-:Y:S04]  /*71c0*/  DEPBAR.LE SB0, 0x1 ;  /* 0x000080400000791a */ /* 0x004fe80000000000 */
.L_x_106:
[----:B------:R-:W-:Y:S05]  /*71d0*/  BSYNC.RECONVERGENT B0 ;  /* 0x0000000000007941 */ /* 0x000fea0003800200 */
.L_x_105:
        /* <DEDUP_REMOVED lines=15> */
.L_x_110:
[----:B------:R-:W-:Y:S05]  /*72d0*/  BSYNC B0 ;  /* 0x0000000000007941 */ /* 0x000fea0003800000 */
.L_x_109:
[----:B------:R-:W-:Y:S01]  /*72e0*/  ISETP.NE.AND P0, PT, R116, RZ, PT ;  /* 0x000000ff7400720c */ /* 0x000fe20003f05270 */
[----:B------:R-:W-:Y:S11]  /*72f0*/  VIADD R105, R105, 0x1 ;  /* 0x0000000169697836 */ /* 0x000ff60000000000 */
[----:B------:R-:W-:Y:S01]  /*7300*/  @!UPT UIADD3 URZ, UPT, UPT, URZ, URZ, URZ ;  /* 0x000000fffffff290 */ /* 0x000fe2000fffe0ff */
[----:B------:R3:W4:Y:S04]  /*7310*/  @P0 LDS.128 R84, [R2+0x210] ;  /* 0x0002100002540984 */ /* 0x0007280000000c00 */
[----:B------:R1:W1:Y:S01]  /*7320*/  @P0 LDS.128 R80, [R3+UR49+0x200] ;  /* 0x0002003103500984 */ /* 0x0002620008000c00 */
        /* <DEDUP_REMOVED lines=14> */
.L_x_108:
[----:B------:R-:W-:Y:S05]  /*7410*/  BSYNC B1 ;  /* 0x0000000000017941 */ /* 0x000fea0003800000 */
.L_x_107:
[----:B------:R-:W-:Y:S05]  /*7420*/  VIADD R0, R48, 0x80 ;  /* 0x0000008030007836 */ /* 0x000fea0000000000 */
[----:B------:R-:W-:Y:S04]  /*7430*/  SHF.R.U32.HI R0, RZ, 0x15, R0 ;  /* 0x00000015ff007819 */ /* 0x000fe80000011600 */
[----:B------:R-:W-:Y:S11]  /*7440*/  LOP3.LUT P0, RZ, R0, 0x3, R101, 0x48, !PT ;  /* 0x0000000300ff7812 */ /* 0x000ff60007804865 */
[----:B------:R-:W-:Y:S02]  /*7450*/  @!UPT UIADD3 URZ, UPT, UPT, URZ, URZ, URZ ;  /* 0x000000fffffff290 */ /* 0x000fe4000fffe0ff */
[----:B------:R-:W-:Y:S05]  /*7460*/  @!P0 BRA `(.L_x_112) ;  /* 0x0000000000408947 */ /* 0x000fea0003800000 */
[----:B------:R-:W2:Y:S01]  /*7470*/  LDCU.64 UR8, c[0x4][0x78] ;  /* 0x01000f00ff0877ac */ /* 0x000ea20008000a00 */
[----:B------:R-:W-:Y:S01]  /*7480*/  MOV R3, 0x0 ;  /* 0x0000000000037802 */ /* 0x000fe20000000f00 */
[----:B-1----:R-:W-:Y:S02]  /*7490*/  HFMA2 R12, -RZ, RZ, 0, 5.9604644775390625e-08 ;  /* 0x00000001ff0c7431 */ /* 0x002fe400000001ff */
[----:B------:R-:W-:Y:S02]  /*74a0*/  IMAD.MOV.U32 R8, RZ, RZ, 0x192 ;  /* 0x00000192ff087424 */ /* 0x000fe400078e00ff */
[----:B------:R-:W-:Y:S01]  /*74b0*/  IMAD.MOV.U32 R13, RZ, RZ, RZ ;  /* 0x000000ffff0d7224 */ /* 0x000fe200078e00ff */
[----:B------:R-:W1:Y:S01]  /*74c0*/  LDCU.64 UR6, c[0x4][0x80] ;  /* 0x01001000ff0677ac */ /* 0x000e620008000a00 */
[----:B------:R-:W3:Y:S01]  /*74d0*/  LDC.64 R2, c[0x4][R3] ;  /* 0x0100000003027b82 */ /* 0x000ee20000000a00 */
[----:B------:R-:W4:Y:S01]  /*74e0*/  LDCU.64 UR4, c[0x4][0x18] ;  /* 0x01000300ff0477ac */ /* 0x000f220008000a00 */
[----:B--2---:R-:W-:Y:S01]  /*74f0*/  MOV R5, UR9 ;  /* 0x0000000900057c02 */ /* 0x004fe20008000f00 */
[----:B------:R-:W-:Y:S01]  /*7500*/  IMAD.U32 R4, RZ, RZ, UR8 ;  /* 0x00000008ff047e24 */ /* 0x000fe2000f8e00ff */
[----:B-1----:R-:W-:Y:S01]  /*7510*/  MOV R7, UR7 ;  /* 0x0000000700077c02 */ /* 0x002fe20008000f00 */
[----:B------:R-:W-:Y:S01]  /*7520*/  IMAD.U32 R6, RZ, RZ, UR6 ;  /* 0x00000006ff067e24 */ /* 0x000fe2000f8e00ff */
[----:B----4-:R-:W-:Y:S01]  /*7530*/  MOV R11, UR5 ;  /* 0x00000005000b7c02 */ /* 0x010fe20008000f00 */
[----:B------:R-:W-:Y:S02]  /*7540*/  IMAD.U32 R10, RZ, RZ, UR4 ;  /* 0x00000004ff0a7e24 */ /* 0x000fe4000f8e00ff */
[----:B------:R-:W-:Y:S07]  /*7550*/  LEPC R20, `(.L_x_112) ;  /* 0x000000001014794e */ /* 0x000fee0000000000 */
[----:B---3--:R-:W-:Y:S05]  /*7560*/  CALL.ABS.NOINC R2 ;  /* 0x0000000002007343 */ /* 0x008fea0003c00000 */
.L_x_112:
        /* <DEDUP_REMOVED lines=148> */
[----:B------:R-:W-:Y:S02]  /*7eb0*/  UIADD3 UR8, UP0, UPT, UR52, 0x680, URZ ;  /* 0x0000068034087890 */ /* 0x000fe4000ff1e0ff */
[----:B------:R-:W-:Y:S02]  /*7ec0*/  UIADD3 UR5, UPT, UPT, UR41, 0x80, URZ ;  /* 0x0000008029057890 */ /* 0x000fe4000fffe0ff */
[----:B------:R-:W-:Y:S01]  /*7ed0*/  MOV R109, UR10 ;  /* 0x0000000a006d7c02 */ /* 0x000fe20008000f00 */
[----:B------:R-:W-:Y:S01]  /*7ee0*/  UIADD3.X UR9, UPT, UPT, URZ, UR53, URZ, UP0, !UPT ;  /* 0x00000035ff097290 */ /* 0x000fe200087fe4ff */
[----:B------:R-:W-:Y:S02]  /*7ef0*/  UMOV UR6, UR42 ;  /* 0x0000002a00067c82 */ /* 0x000fe40008000000 */
[----:B------:R-:W-:Y:S01]  /*7f00*/  R2UR UR4, R109 ;  /* 0x000000006d0472ca */ /* 0x000fe200000e0000 */
[----:B------:R-:W-:Y:S11]  /*7f10*/  UMOV UR7, UR36 ;  /* 0x0000002400077c82 */ /* 0x000ff60008000000 */
[----:B------:R-:W-:Y:S01]  /*7f20*/  @!UPT UIADD3 URZ, UPT, UPT, URZ, URZ, URZ ;  /* 0x000000fffffff290 */ /* 0x000fe2000fffe0ff */
[----:B------:R2:W-:Y:S01]  /*7f30*/  UTMASTG.3D [UR4], [UR8] ;  /* 0x00000004080073b5 */ /* 0x0005e20008010000 */
[----:B------:R0:W-:Y:S01]  /*7f40*/  UTMACMDFLUSH ;  /* 0x00000000000079b7 */ /* 0x0001e20000000000 */
[----:B--2---:R-:W-:Y:S04]  /*7f50*/  DEPBAR.LE SB0, 0x1 ;  /* 0x000080400000791a */ /* 0x004fe80000000000 */
.L_x_114:
[----:B------:R-:W-:Y:S05]  /*7f60*/  BSYNC.RECONVERGENT B0 ;  /* 0x0000000000007941 */ /* 0x000fea0003800200 */
.L_x_113:
        /* <DEDUP_REMOVED lines=15> */
.L_x_118:
[----:B------:R-:W-:Y:S05]  /*8060*/  BSYNC B0 ;  /* 0x0000000000007941 */ /* 0x000fea0003800000 */
.L_x_117:
        /* <DEDUP_REMOVED lines=19> */
.L_x_116:
[----:B------:R-:W-:Y:S05]  /*81a0*/  BSYNC B1 ;  /* 0x0000000000017941 */ /* 0x000fea0003800000 */
.L_x_115:
        /* <DEDUP_REMOVED lines=21> */
.L_x_120:
[----:B------:R-:W-:Y:S01]  /*8300*/  ISETP.NE.AND P0, PT, R110, RZ, PT ;  /* 0x000000ff6e00720c */ /* 0x000fe20003f05270 */
[----:B------:R-:W-:Y:S05]  /*8310*/  WARPSYNC.ALL ;  /* 0x0000000000007948 */ /* 0x000fea0003800000 */
[----:B------:R-:W-:Y:S01]  /*8320*/  R2UR UR4, R48 ;  /* 0x00000000300472ca */ /* 0x000fe200000e0000 */
[----:B------:R-:W-:Y:S01]  /*8330*/  BSSY.RECONVERGENT B0, `(.L_x_121) ;  /* 0x000009c000007945 */ /* 0x000fe20003800200 */
[-C--:B------:R-:W-:Y:S02]  /*8340*/  F2FP.F16.E4M3.UNPACK_B R2, R80.reuse ;  /* 0x00000050ff02723e */ /* 0x080fe400020006ff */
[----:B------:R-:W-:Y:S02]  /*8350*/  F2FP.F16.E4M3.UNPACK_B R80, R80.H1 ;  /* 0x00000050ff50723e */ /* 0x000fe400030006ff */
[-C--:B------:R-:W-:Y:S01]  /*8360*/  F2FP.F16.E4M3.UNPACK_B R51, R81.reuse ;  /* 0x00000051ff33723e */ /* 0x080fe200020006ff */
[--C-:B------:R-:W-:Y:S01]  /*8370*/  HADD2.F32 R0, -RZ, R2.reuse.H0_H0 ;  /* 0x20000002ff007230 */ /* 0x100fe20000004100 */
[----:B------:R-:W-:Y:S01]  /*8380*/  F2FP.F16.E4M3.UNPACK_B R81, R81.H1 ;  /* 0x00000051ff51723e */ /* 0x000fe200030006ff */
[----:B------:R-:W-:Y:S01]  /*8390*/  HADD2.F32 R2, -RZ, R2.H1_H1 ;  /* 0x30000002ff027230 */ /* 0x000fe20000004100 */
[-C--:B------:R-:W-:Y:S01]  /*83a0*/  F2FP.F16.E4M3.UNPACK_B R55, R82.reuse ;  /* 0x00000052ff37723e */ /* 0x080fe200020006ff */
[--C-:B------:R-:W-:Y:S01]  /*83b0*/  HADD2.F32 R3, -RZ, R80.reuse.H0_H0 ;  /* 0x20000050ff037230 */ /* 0x100fe20000004100 */
[----:B------:R-:W-:Y:S01]  /*83c0*/  F2FP.F16.E4M3.UNPACK_B R82, R82.H1 ;  /* 0x00000052ff52723e */ /* 0x000fe200030006ff */
[----:B-1----:R-:W-:Y:S01]  /*83d0*/  LDTM.16dp32bit_t0_t15.x32 R4, tmem[UR4+0xc0] ;  /* 0x0000c004000479ee */ /* 0x002fe20008a80000 */
[----:B------:R-:W1:Y:S01]  /*83e0*/  LDTM.16dp32bit_t16_t31.x32 R4, tmem[UR4+0xe0] ;  /* 0x0000e004000479ee */ /* 0x000e620008aa0000 */
[----:B------:R-:W-:Y:S01]  /*83f0*/  NOP ;  /* 0x0000000000007918 */ /* 0x000fe20000000000 */
[--C-:B------:R-:W-:Y:S01]  /*8400*/  HADD2.F32 R50, -RZ, R51.reuse.H0_H0 ;  /* 0x20000033ff327230 */ /* 0x100fe20000004100 */
[----:B------:R-:W-:Y:S01]  /*8410*/  R2UR UR5, R113 ;  /* 0x00000000710572ca */ /* 0x000fe200000e0000 */
[----:B------:R-:W-:Y:S01]  /*8420*/  HADD2.F32 R51, -RZ, R51.H1_H1 ;  /* 0x30000033ff337230 */ /* 0x000fe20000004100 */
[----:B------:R-:W-:Y:S01]  /*8430*/  F2FP.F16.E4M3.UNPACK_B R59, R83 ;  /* 0x00000053ff3b723e */ /* 0x000fe200020006ff */
[--C-:B------:R-:W-:Y:S01]  /*8440*/  HADD2.F32 R54, -RZ, R55.reuse.H0_H0 ;  /* 0x20000037ff367230 */ /* 0x100fe20000004100 */
[----:B------:R-:W-:Y:S01]  /*8450*/  F2FP.F16.E4M3.UNPACK_B R63, R84 ;  /* 0x00000054ff3f723e */ /* 0x000fe200020006ff */
[----:B------:R-:W-:Y:S01]  /*8460*/  HADD2.F32 R55, -RZ, R55.H1_H1 ;  /* 0x30000037ff377230 */ /* 0x000fe20000004100 */
[----:B------:R-:W-:Y:S01]  /*8470*/  F2FP.F16.E4M3.UNPACK_B R67, R85 ;  /* 0x00000055ff43723e */ /* 0x000fe200020006ff */
[--C-:B------:R-:W-:Y:S01]  /*8480*/  HADD2.F32 R58, -RZ, R59.reuse.H0_H0 ;  /* 0x2000003bff3a7230 */ /* 0x100fe20000004100 */
[----:B------:R-:W-:Y:S01]  /*8490*/  F2FP.F16.E4M3.UNPACK_B R71, R86 ;  /* 0x00000056ff47723e */ /* 0x000fe200020006ff */
[----:B------:R-:W-:Y:S01]  /*84a0*/  HADD2.F32 R59, -RZ, R59.H1_H1 ;  /* 0x3000003bff3b7230 */ /* 0x000fe20000004100 */
[----:B------:R-:W-:Y:S01]  /*84b0*/  F2FP.F16.E4M3.UNPACK_B R74, R87 ;  /* 0x00000057ff4a723e */ /* 0x000fe200020006ff */
[--C-:B------:R-:W-:Y:S01]  /*84c0*/  HADD2.F32 R62, -RZ, R63.reuse.H0_H0 ;  /* 0x2000003fff3e7230 */ /* 0x100fe20000004100 */
[----:B------:R-:W-:Y:S01]  /*84d0*/  F2FP.F16.E4M3.UNPACK_B R83, R83.H1 ;  /* 0x00000053ff53723e */ /* 0x000fe200030006ff */
[----:B------:R-:W-:Y:S01]  /*84e0*/  UIADD3 UR5, UPT, UPT, UR5, 0xc0, URZ ;  /* 0x000000c005057890 */ /* 0x000fe2000fffe0ff */
[----:B------:R-:W-:Y:S01]  /*84f0*/  HADD2.F32 R63, -RZ, R63.H1_H1 ;  /* 0x3000003fff3f7230 */ /* 0x000fe20000004100 */
[----:B------:R-:W-:Y:S01]  /*8500*/  F2FP.F16.E4M3.UNPACK_B R84, R84.H1 ;  /* 0x00000054ff54723e */ /* 0x000fe200030006ff */
[--C-:B------:R-:W-:Y:S01]  /*8510*/  HADD2.F32 R66, -RZ, R67.reuse.H0_H0 ;  /* 0x20000043ff427230 */ /* 0x100fe20000004100 */
[----:B------:R-:W-:Y:S01]  /*8520*/  UPRMT UR5, UR37, 0x654, UR5 ;  /* 0x0000065425057896 */ /* 0x000fe20008000005 */
[----:B------:R-:W-:Y:S01]  /*8530*/  HADD2.F32 R67, -RZ, R67.H1_H1 ;  /* 0x30000043ff437230 */ /* 0x000fe20000004100 */
[----:B------:R-:W-:Y:S01]  /*8540*/  F2FP.F16.E4M3.UNPACK_B R85, R85.H1 ;  /* 0x00000055ff55723e */ /* 0x000fe200030006ff */
[--C-:B------:R-:W-:Y:S02]  /*8550*/  HADD2.F32 R70, -RZ, R71.reuse.H0_H0 ;  /* 0x20000047ff467230 */ /* 0x100fe40000004100 */
[C---:B-1----:R-:W-:Y:S01]  /*8560*/  FMUL R4, R47.reuse, R4 ;  /* 0x000000042f047220 */ /* 0x042fe20000400000 */
[C---:B------:R-:W-:Y:S01]  /*8570*/  FMUL R5, R47.reuse, R5 ;  /* 0x000000052f057220 */ /* 0x040fe20000400000 */
[C---:B------:R-:W-:Y:S01]  /*8580*/  FMUL R8, R47.reuse, R8 ;  /* 0x000000082f087220 */ /* 0x040fe20000400000 */
[----:B------:R-:W-:Y:S01]  /*8590*/  FMUL R9, R47, R9 ;  /* 0x000000092f097220 */ /* 0x000fe20000400000 */
[C---:B------:R-:W-:Y:S01]  /*85a0*/  FFMA R4, R49.reuse, R0, R4 ;  /* 0x0000000031047223 */ /* 0x040fe20000000004 */
[----:B------:R-:W-:Y:S01]  /*85b0*/  SYNCS.ARRIVE.TRANS64.RED.A1T0 RZ, [UR5], RZ ;  /* 0x000000ffffff79a7 */ /* 0x000fe20008100405 */
        /* <DEDUP_REMOVED lines=8> */
[----:B------:R-:W-:Y:S02]  /*8640*/  HADD2.F32 R71, -RZ, R71.H1_H1 ;  /* 0x30000047ff477230 */ /* 0x000fe40000004100 */
[C---:B------:R-:W-:Y:S01]  /*8650*/  FMUL R25, R47.reuse, R30 ;  /* 0x0000001e2f197220 */ /* 0x040fe20000400000 */
[C---:B------:R-:W-:Y:S01]  /*8660*/  FMUL R30, R47.reuse, R35 ;  /* 0x000000232f1e7220 */ /* 0x040fe20000400000 */
[----:B------:R-:W-:Y:S02]  /*8670*/  HADD2.F32 R48, -RZ, R80.H1_H1 ;  /* 0x30000050ff307230 */ /* 0x000fe40000004100 */
[C---:B------:R-:W-:Y:S01]  /*8680*/  FMUL R6, R47.reuse, R6 ;  /* 0x000000062f067220 */ /* 0x040fe20000400000 */
[C---:B------:R-:W-:Y:S01]  /*8690*/  FMUL R7, R47.reuse, R7 ;  /* 0x000000072f077220 */ /* 0x040fe20000400000 */
[--C-:B------:R-:W-:Y:S02]  /*86a0*/  HADD2.F32 R52, -RZ, R81.reuse.H0_H0 ;  /* 0x20000051ff347230 */ /* 0x100fe40000004100 */
[----:B------:R-:W-:Y:S01]  /*86b0*/  FMUL R10, R47, R10 ;  /* 0x0000000a2f0a7220 */ /* 0x000fe20000400000 */
[C---:B------:R-:W-:Y:S01]  /*86c0*/  FFMA R6, R49.reuse, R3, R6 ;  /* 0x0000000331067223 */ /* 0x040fe20000000006 */
[----:B------:R-:W-:Y:S02]  /*86d0*/  HADD2.F32 R53, -RZ, R81.H1_H1 ;  /* 0x30000051ff357230 */ /* 0x000fe40000004100 */
[C---:B------:R-:W-:Y:S01]  /*86e0*/  FFMA R7, R49.reuse, R48, R7 ;  /* 0x0000003031077223 */ /* 0x040fe20000000007 */
[C---:B------:R-:W-:Y:S01]  /*86f0*/  FFMA R8, R49.reuse, R50, R8 ;  /* 0x0000003231087223 */ /* 0x040fe20000000008 */
[C---:B------:R-:W-:Y:S01]  /*8700*/  FFMA R9, R49.reuse, R51, R9 ;  /* 0x0000003331097223 */ /* 0x040fe20000000009 */
[----:B------:R-:W-:Y:S01]  /*8710*/  FFMA R10, R49, R52, R10 ;  /* 0x00000034310a7223 */ /* 0x000fe2000000000a */
[--C-:B------:R-:W-:Y:S01]  /*8720*/  HADD2.F32 R48, -RZ, R74.reuse.H0_H0 ;  /* 0x2000004aff307230 */ /* 0x100fe20000004100 */
[----:B------:R-:W-:Y:S01]  /*8730*/  F2FP.SATFINITE.E4M3.F32.PACK_AB_MERGE_C R77, R7, R6, RZ ;  /* 0x00000006074d723e */ /* 0x000fe200048070ff */
[C---:B------:R-:W-:Y:S01]  /*8740*/  FMUL R7, R47.reuse, R24 ;  /* 0x000000182f077220 */ /* 0x040fe20000400000 */
[C---:B------:R-:W-:Y:S01]  /*8750*/  FMUL R24, R47.reuse, R29 ;  /* 0x0000001d2f187220 */ /* 0x040fe20000400000 */
[C---:B------:R-:W-:Y:S01]  /*8760*/  FMUL R29, R47.reuse, R34 ;  /* 0x000000222f1d7220 */ /* 0x040fe20000400000 */
[----:B------:R-:W-:Y:S02]  /*8770*/  HADD2.F32 R74, -RZ, R74.H1_H1 ;  /* 0x3000004aff4a7230 */ /* 0x000fe40000004100 */
[C---:B------:R-:W-:Y:S01]  /*8780*/  FMUL R11, R47.reuse, R11 ;  /* 0x0000000b2f0b7220 */ /* 0x040fe20000400000 */
[--C-:B------:R-:W-:Y:S02]  /*8790*/  HADD2.F32 R56, -RZ, R82.reuse.H0_H0 ;  /* 0x20000052ff387230 */ /* 0x100fe40000004100 */
[----:B------:R-:W-:Y:S01]  /*87a0*/  FMUL R14, R47, R14 ;  /* 0x0000000e2f0e7220 */ /* 0x000fe20000400000 */
[----:B------:R-:W-:Y:S02]  /*87b0*/  HADD2.F32 R57, -RZ, R82.H1_H1 ;  /* 0x30000052ff397230 */ /* 0x000fe40000004100 */
[C---:B------:R-:W-:Y:S01]  /*87c0*/  FFMA R11, R49.reuse, R53, R11 ;  /* 0x00000035310b7223 */ /* 0x040fe2000000000b */
[----:B------:R-:W-:Y:S01]  /*87d0*/  F2FP.F16.E4M3.UNPACK_B R86, R86.H1 ;  /* 0x00000056ff56723e */ /* 0x000fe200030006ff */
[C---:B------:R-:W-:Y:S01]  /*87e0*/  FFMA R12, R49.reuse, R54, R12 ;  /* 0x00000036310c7223 */ /* 0x040fe2000000000c */
[C---:B------:R-:W-:Y:S01]  /*87f0*/  FFMA R13, R49.reuse, R55, R13 ;  /* 0x00000037310d7223 */ /* 0x040fe2000000000d */
[----:B------:R-:W-:Y:S01]  /*8800*/  F2FP.F16.E4M3.UNPACK_B R87, R87.H1 ;  /* 0x00000057ff57723e */ /* 0x000fe200030006ff */
[----:B------:R-:W-:Y:S01]  /*8810*/  FFMA R14, R49, R56, R14 ;  /* 0x00000038310e7223 */ /* 0x000fe2000000000e */
[----:B------:R-:W-:Y:S01]  /*8820*/  F2FP.SATFINITE.E4M3.F32.PACK_AB_MERGE_C R10, R11, R10, RZ ;  /* 0x0000000a0b0a723e */ /* 0x000fe200048070ff */
[C---:B------:R-:W-:Y:S01]  /*8830*/  FMUL R15, R47.reuse, R15 ;  /* 0x0000000f2f0f7220 */ /* 0x040fe20000400000 */
[--C-:B------:R-:W-:Y:S02]  /*8840*/  HADD2.F32 R60, -RZ, R83.reuse.H0_H0 ;  /* 0x20000053ff3c7230 */ /* 0x100fe40000004100 */
[----:B------:R-:W-:Y:S01]  /*8850*/  FMUL R18, R47, R18 ;  /* 0x000000122f127220 */ /* 0x000fe20000400000 */
[----:B------:R-:W-:Y:S02]  /*8860*/  HADD2.F32 R61, -RZ, R83.H1_H1 ;  /* 0x30000053ff3d7230 */ /* 0x000fe40000004100 */
[----:B------:R-:W-:Y:S01]  /*8870*/  FFMA R15, R49, R57, R15 ;  /* 0x00000039310f7223 */ /* 0x000fe2000000000f */
[----:B------:R-:W-:Y:S01]  /*8880*/  IADD3 R45, PT, PT, R45, 0x1, RZ ;  /* 0x000000012d2d7810 */ /* 0x000fe20007ffe0ff */
[C---:B------:R-:W-:Y:S01]  /*8890*/  FFMA R16, R49.reuse, R58, R16 ;  /* 0x0000003a31107223 */ /* 0x040fe20000000010 */
        /* <DEDUP_REMOVED lines=8> */
[C---:B------:R-:W-:Y:S01]  /*8920*/  FFMA R0, R49.reuse, R62, R0 ;  /* 0x0000003e31007223 */ /* 0x040fe20000000000 */
[C---:B------:R-:W-:Y:S01]  /*8930*/  FFMA R2, R49.reuse, R63, R2 ;  /* 0x0000003f31027223 */ /* 0x040fe20000000002 */
[--C-:B------:R-:W-:Y:S02]  /*8940*/  HADD2.F32 R68, -RZ, R85.reuse.H0_H0 ;  /* 0x20000055ff447230 */ /* 0x100fe40000004100 */
[----:B------:R-:W-:Y:S01]  /*8950*/  FFMA R3, R49, R64, R3 ;  /* 0x0000004031037223 */ /* 0x000fe20000000003 */
[----:B------:R-:W-:Y:S02]  /*8960*/  HADD2.F32 R69, -RZ, R85.H1_H1 ;  /* 0x30000055ff457230 */ /* 0x000fe40000004100 */
[C---:B------:R-:W-:Y:S01]  /*8970*/  FMUL R21, R47.reuse, R26 ;  /* 0x0000001a2f157220 */ /* 0x040fe20000400000 */
[----:B------:R-:W-:Y:S01]  /*8980*/  FMUL R22, R47, R27 ;  /* 0x0000001b2f167220 */ /* 0x000fe20000400000 */
[C---:B------:R-:W-:Y:S01]  /*8990*/  FFMA R6, R49.reuse, R65, R6 ;  /* 0x0000004131067223 */ /* 0x040fe20000000006 */
[----:B------:R-:W-:Y:S01]  /*89a0*/  FFMA R7, R49, R66, R7 ;  /* 0x0000004231077223 */ /* 0x000fe20000000007 */
[----:B------:R-:W-:Y:S01]  /*89b0*/  FMUL R23, R47, R28 ;  /* 0x0000001c2f177220 */ /* 0x000fe20000400000 */
[C---:B------:R-:W-:Y:S01]  /*89c0*/  FFMA R20, R49.reuse, R67, R20 ;  /* 0x0000004331147223 */ /* 0x040fe20000000014 */
[--C-:B------:R-:W-:Y:S02]  /*89d0*/  HADD2.F32 R72, -RZ, R86.reuse.H0_H0 ;  /* 0x20000056ff487230 */ /* 0x100fe40000004100 */
[C---:B------:R-:W-:Y:S01]  /*89e0*/  FFMA R21, R49.reuse, R68, R21 ;  /* 0x0000004431157223 */ /* 0x040fe20000000015 */
[----:B------:R-:W-:Y:S02]  /*89f0*/  HADD2.F32 R73, -RZ, R86.H1_H1 ;  /* 0x30000056ff497230 */ /* 0x000fe40000004100 */
[----:B------:R-:W-:Y:S01]  /*8a00*/  FFMA R22, R49, R69, R22 ;  /* 0x0000004531167223 */ /* 0x000fe20000000016 */
[C---:B------:R-:W-:Y:S01]  /*8a10*/  FMUL R26, R47.reuse, R31 ;  /* 0x0000001f2f1a7220 */ /* 0x040fe20000400000 */
[----:B------:R-:W-:Y:S01]  /*8a20*/  FMUL R27, R47, R32 ;  /* 0x000000202f1b7220 */ /* 0x000fe20000400000 */
[----:B------:R-:W-:Y:S01]  /*8a30*/  FFMA R23, R49, R70, R23 ;  /* 0x0000004631177223 */ /* 0x000fe20000000017 */
[----:B------:R-:W-:Y:S01]  /*8a40*/  FMUL R28, R47, R33 ;  /* 0x000000212f1c7220 */ /* 0x000fe20000400000 */
[C---:B------:R-:W-:Y:S01]  /*8a50*/  FFMA R24, R49.reuse, R71, R24 ;  /* 0x0000004731187223 */ /* 0x040fe20000000018 */
[--C-:B------:R-:W-:Y:S02]  /*8a60*/  HADD2.F32 R75, -RZ, R87.reuse.H0_H0 ;  /* 0x20000057ff4b7230 */ /* 0x100fe40000004100 */
[C---:B------:R-:W-:Y:S01]  /*8a70*/  FFMA R25, R49.reuse, R72, R25 ;  /* 0x0000004831197223 */ /* 0x040fe20000000019 */
[----:B------:R-:W-:Y:S02]  /*8a80*/  HADD2.F32 R76, -RZ, R87.H1_H1 ;  /* 0x30000057ff4c7230 */ /* 0x000fe40000004100 */
[----:B------:R-:W-:Y:S01]  /*8a90*/  FFMA R26, R49, R73, R26 ;  /* 0x00000049311a7223 */ /* 0x000fe2000000001a */
[----:B------:R-:W-:Y:S01]  /*8aa0*/  F2FP.SATFINITE.E4M3.F32.PACK_AB_MERGE_C R14, R15, R14, RZ ;  /* 0x0000000e0f0e723e */ /* 0x000fe200048070ff */
[----:B------:R-:W-:Y:S01]  /*8ab0*/  FFMA R27, R49, R48, R27 ;  /* 0x00000030311b7223 */ /* 0x000fe2000000001b */
[----:B------:R-:W-:Y:S01]  /*8ac0*/  F2FP.SATFINITE.E4M3.F32.PACK_AB_MERGE_C R18, R19, R18, RZ ;  /* 0x000000121312723e */ /* 0x000fe200048070ff */
[C---:B------:R-:W-:Y:S01]  /*8ad0*/  FFMA R28, R49.reuse, R74, R28 ;  /* 0x0000004a311c7223 */ /* 0x040fe2000000001c */
[C---:B------:R-:W-:Y:S01]  /*8ae0*/  FFMA R29, R49.reuse, R75, R29 ;  /* 0x0000004b311d7223 */ /* 0x040fe2000000001d */
[----:B------:R-:W-:Y:S01]  /*8af0*/  FFMA R30, R49, R76, R30 ;  /* 0x0000004c311e7223 */ /* 0x000fe2000000001e */
[----:B------:R-:W-:Y:S02]  /*8b00*/  F2FP.SATFINITE.E4M3.F32.PACK_AB_MERGE_C R32, R5, R4, R77 ;  /* 0x000000040520723e */ /* 0x000fe4000480704d */
[----:B------:R-:W-:Y:S02]  /*8b10*/  F2FP.SATFINITE.E4M3.F32.PACK_AB_MERGE_C R33, R9, R8, R10 ;  /* 0x000000080921723e */ /* 0x000fe4000480700a */
        /* <DEDUP_REMOVED lines=10> */
[----:B------:R-:W-:Y:S05]  /*8bc0*/  F2FP.SATFINITE.E4M3.F32.PACK_AB_MERGE_C R7, R28, R27, R29 ;  /* 0x0000001b1c07723e */ /* 0x000fea000480701d */
        /* <DEDUP_REMOVED lines=18> */
.L_x_122:
[----:B------:R-:W-:Y:S05]  /*8cf0*/  BSYNC.RECONVERGENT B0 ;  /* 0x0000000000007941 */ /* 0x000fea0003800200 */
.L_x_121:
[----:B------:R-:W-:Y:S01]  /*8d00*/  BAR.SYNC.DEFER_BLOCKING 0x1, 0x80 ;  /* 0x0042000000007b1d */ /* 0x000fe20000010000 */
[----:B------:R-:W-:Y:S01]  /*8d10*/  ISETP.NE.AND P2, PT, R111, RZ, PT ;  /* 0x000000ff6f00720c */ /* 0x000fe20003f45270 */
[----:B------:R-:W-:Y:S01]  /*8d20*/  IMAD.IADD R14, R43, 0x1, R94 ;  /* 0x000000012b0e7824 */ /* 0x000fe200078e025e */
[----:B------:R-:W-:Y:S01]  /*8d30*/  ISETP.NE.AND P0, PT, R112, 0x2, PT ;  /* 0x000000027000780c */ /* 0x000fe20003f05270 */
[----:B------:R-:W-:Y:S01]  /*8d40*/  IMAD.IADD R15, R44, 0x1, R95 ;  /* 0x000000012c0f7824 */ /* 0x000fe200078e025f */
[----:B------:R-:W-:Y:S02]  /*8d50*/  ISETP.NE.AND P1, PT, R45, 0x4, PT ;  /* 0x000000042d00780c */ /* 0x000fe40003f25270 */
[----:B------:R-:W-:Y:S02]  /*8d60*/  SEL R2, RZ, 0x1, P0 ;  /* 0x00000001ff027807 */ /* 0x000fe40000000000 */
[----:B------:R-:W-:Y:S02]  /*8d70*/  SEL R0, RZ, 0x1, P1 ;  /* 0x00000001ff007807 */ /* 0x000fe40000800000 */
[----:B------:R-:W-:Y:S02]  /*8d80*/  LOP3.LUT R106, R106, R2, RZ, 0x3c, !PT ;  /* 0x000000026a6a7212 */ /* 0x000fe400078e3cff */
[----:B------:R-:W-:Y:S02]  /*8d90*/  LOP3.LUT R107, R107, R0, RZ, 0x3c, !PT ;  /* 0x000000006b6b7212 */ /* 0x000fe400078e3cff */
[----:B------:R-:W-:Y:S02]  /*8da0*/  @P2 R2UR UR36, R103 ;  /* 0x00000000672422ca */ /* 0x000fe400000e0000 */
[----:B------:R-:W-:Y:S02]  /*8db0*/  SEL R112, R112, RZ, P0 ;  /* 0x000000ff70707207 */ /* 0x000fe40000000000 */
[----:B------:R-:W-:Y:S01]  /*8dc0*/  SEL R45, R45, RZ, P1 ;  /* 0x000000ff2d2d7207 */ /* 0x000fe20000800000 */
[----:B------:R-:W-:Y:S10]  /*8dd0*/  @P2 BRA `(.L_x_123) ;  /* 0xffffffbc00382947 */ /* 0x000ff4000383ffff */
[----:B------:R-:W-:Y:S05]  /*8de0*/  EXIT ;  /* 0x000000000000794d */ /* 0x000fea0003800000 */
.L_x_19:
[----:B--2---:R2:W1:Y:S02]  /*8df0*/  SYNCS.PHASECHK.TRANS64.TRYWAIT P0, [R2+URZ+0xf0], R3 ;  /* 0x0000f003020075a7 */ /* 0x00446400080011ff */
[----:B-1----:R-:W-:Y:S05]  /*8e00*/  @!P0 NANOSLEEP.SYNCS 0x989680 ;  /* 0x009896800000895d */ /* 0x002fea0003900000 */
[----:B------:R-:W1:Y:S02]  /*8e10*/  @!P0 SYNCS.PHASECHK.TRANS64 P0, [R2+URZ+0xf0], R3 ;  /* 0x0000f003020085a7 */ /* 0x000e6400080010ff */
[----:B-1----:R-:W-:Y:S05]  /*8e20*/  @!P0 BRA `(.L_x_19) ;  /* 0xfffffffc00f08947 */ /* 0x002fea000383ffff */
[----:B------:R-:W-:Y:S05]  /*8e30*/  BRA `(.L_x_124) ;  /* 0xffffff8400e07947 */ /* 0x000fea000383ffff */
.L_x_22:
[----:B-1----:R-:W-:-:S07]  /*8e40*/  MOV R2, UR33 ;  /* 0x0000002100027c02 */ /* 0x002fce0008000f00 */
.L_x_125:
[----:B-1----:R1:W2:Y:S02]  /*8e50*/  SYNCS.PHASECHK.TRANS64.TRYWAIT P0, [R2+URZ+0x18], R4 ;  /* 0x00001804020075a7 */ /* 0x0022a400080011ff */
[----:B--2---:R-:W-:Y:S05]  /*8e60*/  @!P0 NANOSLEEP.SYNCS 0x989680 ;  /* 0x009896800000895d */ /* 0x004fea0003900000 */
[----:B------:R-:W2:Y:S02]  /*8e70*/  @!P0 SYNCS.PHASECHK.TRANS64 P0, [R2+URZ+0x18], R4 ;  /* 0x00001804020085a7 */ /* 0x000ea400080010ff */
[----:B--2---:R-:W-:Y:S05]  /*8e80*/  @!P0 BRA `(.L_x_125) ;  /* 0xfffffffc00f08947 */ /* 0x004fea000383ffff */
[----:B------:R-:W-:Y:S05]  /*8e90*/  BRA `(.L_x_21) ;  /* 0xffffff8800307947 */ /* 0x000fea000383ffff */
.L_x_28:
[----:B-1----:R-:W-:-:S07]  /*8ea0*/  MOV R2, UR17 ;  /* 0x0000001100027c02 */ /* 0x002fce0008000f00 */
.L_x_126:
[----:B-1----:R1:W2:Y:S02]  /*8eb0*/  SYNCS.PHASECHK.TRANS64.TRYWAIT P0, [R2+URZ+0x18], R4 ;  /* 0x00001804020075a7 */ /* 0x0022a400080011ff */
[----:B--2---:R-:W-:Y:S05]  /*8ec0*/  @!P0 NANOSLEEP.SYNCS 0x989680 ;  /* 0x009896800000895d */ /* 0x004fea0003900000 */
[----:B------:R-:W2:Y:S02]  /*8ed0*/  @!P0 SYNCS.PHASECHK.TRANS64 P0, [R2+URZ+0x18], R4 ;  /* 0x00001804020085a7 */ /* 0x000ea400080010ff */
[----:B--2---:R-:W-:Y:S05]  /*8ee0*/  @!P0 BRA `(.L_x_126) ;  /* 0xfffffffc00f08947 */ /* 0x004fea000383ffff */
[----:B------:R-:W-:Y:S05]  /*8ef0*/  BRA `(.L_x_27) ;  /* 0xffffff8800d87947 */ /* 0x000fea000383ffff */
.L_x_32:
[----:B-1----:R1:W2:Y:S02]  /*8f00*/  SYNCS.PHASECHK.TRANS64.TRYWAIT P0, [R2+URZ+0x80], R3 ;  /* 0x00008003020075a7 */ /* 0x0022a400080011ff */
[----:B--2---:R-:W-:Y:S05]  /*8f10*/  @!P0 NANOSLEEP.SYNCS 0x989680 ;  /* 0x009896800000895d */ /* 0x004fea0003900000 */
[----:B------:R-:W2:Y:S02]  /*8f20*/  @!P0 SYNCS.PHASECHK.TRANS64 P0, [R2+URZ+0x80], R3 ;  /* 0x00008003020085a7 */ /* 0x000ea400080010ff */
[----:B--2---:R-:W-:Y:S05]  /*8f30*/  @!P0 BRA `(.L_x_32) ;  /* 0xfffffffc00f08947 */ /* 0x004fea000383ffff */
[----:B------:R-:W-:Y:S05]  /*8f40*/  BRA `(.L_x_127) ;  /* 0xffffff8c00687947 */ /* 0x000fea000383ffff */
.L_x_36:
[----:B----4-:R-:W-:-:S07]  /*8f50*/  MOV R0, UR5 ;  /* 0x0000000500007c02 */ /* 0x010fce0008000f00 */
.L_x_128:
[----:B-1----:R1:W2:Y:S02]  /*8f60*/  SYNCS.PHASECHK.TRANS64.TRYWAIT P0, [R0+URZ], R2 ;  /* 0x00000002000075a7 */ /* 0x0022a400080011ff */
[----:B--2---:R-:W-:Y:S05]  /*8f70*/  @!P0 NANOSLEEP.SYNCS 0x989680 ;  /* 0x009896800000895d */ /* 0x004fea0003900000 */
[----:B------:R-:W2:Y:S02]  /*8f80*/  @!P0 SYNCS.PHASECHK.TRANS64 P0, [R0+URZ], R2 ;  /* 0x00000002000085a7 */ /* 0x000ea400080010ff */
[----:B--2---:R-:W-:Y:S05]  /*8f90*/  @!P0 BRA `(.L_x_128) ;  /* 0xfffffffc00f08947 */ /* 0x004fea000383ffff */
[----:B------:R-:W-:Y:S05]  /*8fa0*/  BRA `(.L_x_129) ;  /* 0xffffff9000d87947 */ /* 0x000fea000383ffff */
.L_x_37:
[----:B----4-:R-:W-:-:S07]  /*8fb0*/  MOV R0, UR5 ;  /* 0x0000000500007c02 */ /* 0x010fce0008000f00 */
.L_x_130:
[----:B-1----:R1:W2:Y:S02]  /*8fc0*/  SYNCS.PHASECHK.TRANS64.TRYWAIT P0, [R0+URZ], R2 ;  /* 0x00000002000075a7 */ /* 0x0022a400080011ff */
[----:B--2---:R-:W-:Y:S05]  /*8fd0*/  @!P0 NANOSLEEP.SYNCS 0x989680 ;  /* 0x009896800000895d */ /* 0x004fea0003900000 */
[----:B------:R-:W2:Y:S02]  /*8fe0*/  @!P0 SYNCS.PHASECHK.TRANS64 P0, [R0+URZ], R2 ;  /* 0x00000002000085a7 */ /* 0x000ea400080010ff */
[----:B--2---:R-:W-:Y:S05]  /*8ff0*/  @!P0 BRA `(.L_x_130) ;  /* 0xfffffffc00f08947 */ /* 0x004fea000383ffff */
[----:B------:R-:W-:Y:S05]  /*9000*/  BRA `(.L_x_131) ;  /* 0xffffff9000e47947 */ /* 0x000fea000383ffff */
.L_x_40:
[----:B-1----:R1:W2:Y:S02]  /*9010*/  SYNCS.PHASECHK.TRANS64.TRYWAIT P0, [R0+URZ+0xe0], R4 ;  /* 0x0000e004000075a7 */ /* 0x0022a400080011ff */
[----:B--2---:R-:W-:Y:S05]  /*9020*/  @!P0 NANOSLEEP.SYNCS 0x989680 ;  /* 0x009896800000895d */ /* 0x004fea0003900000 */
[----:B------:R-:W2:Y:S02]  /*9030*/  @!P0 SYNCS.PHASECHK.TRANS64 P0, [R0+URZ+0xe0], R4 ;  /* 0x0000e004000085a7 */ /* 0x000ea400080010ff */
[----:B--2---:R-:W-:Y:S05]  /*9040*/  @!P0 BRA `(.L_x_40) ;  /* 0xfffffffc00f08947 */ /* 0x004fea000383ffff */
[----:B------:R-:W-:Y:S05]  /*9050*/  BRA `(.L_x_132) ;  /* 0xffffff9400407947 */ /* 0x000fea000383ffff */
.L_x_41:
[----:B------:R-:W-:-:S07]  /*9060*/  MOV R0, UR5 ;  /* 0x0000000500007c02 */ /* 0x000fce0008000f00 */
.L_x_133:
[----:B-1----:R1:W2:Y:S02]  /*9070*/  SYNCS.PHASECHK.TRANS64.TRYWAIT P0, [R0+URZ+0x90], R5 ;  /* 0x00009005000075a7 */ /* 0x0022a400080011ff */
[----:B--2---:R-:W-:Y:S05]  /*9080*/  @!P0 NANOSLEEP.SYNCS 0x989680 ;  /* 0x009896800000895d */ /* 0x004fea0003900000 */
[----:B------:R-:W2:Y:S02]  /*9090*/  @!P0 SYNCS.PHASECHK.TRANS64 P0, [R0+URZ+0x90], R5 ;  /* 0x00009005000085a7 */ /* 0x000ea400080010ff */
[----:B--2---:R-:W-:Y:S05]  /*90a0*/  @!P0 BRA `(.L_x_133) ;  /* 0xfffffffc00f08947 */ /* 0x004fea000383ffff */
[----:B------:R-:W-:Y:S05]  /*90b0*/  BRA `(.L_x_134) ;  /* 0xffffff9400507947 */ /* 0x000fea000383ffff */
.L_x_42:
[----:B-1----:R1:W2:Y:S02]  /*90c0*/  SYNCS.PHASECHK.TRANS64.TRYWAIT P1, [R0+URZ+0x80], R4 ;  /* 0x00008004000075a7 */ /* 0x0022a400080211ff */
[----:B--2---:R-:W-:Y:S05]  /*90d0*/  @!P1 NANOSLEEP.SYNCS 0x989680 ;  /* 0x009896800000995d */ /* 0x004fea0003900000 */
[----:B------:R-:W2:Y:S02]  /*90e0*/  @!P1 SYNCS.PHASECHK.TRANS64 P1, [R0+URZ+0x80], R4 ;  /* 0x00008004000095a7 */ /* 0x000ea400080210ff */
[----:B--2---:R-:W-:Y:S05]  /*90f0*/  @!P1 BRA `(.L_x_42) ;  /* 0xfffffffc00f09947 */ /* 0x004fea000383ffff */
[----:B------:R-:W-:Y:S05]  /*9100*/  BRA `(.L_x_135) ;  /* 0xffffff9400807947 */ /* 0x000fea000383ffff */
.L_x_45:
[----:B------:R-:W-:-:S07]  /*9110*/  MOV R0, UR5 ;  /* 0x0000000500007c02 */ /* 0x000fce0008000f00 */
.L_x_136:
[----:B-1----:R1:W2:Y:S02]  /*9120*/  SYNCS.PHASECHK.TRANS64.TRYWAIT P0, [R0+URZ+0x90], R2 ;  /* 0x00009002000075a7 */ /* 0x0022a400080011ff */
[----:B--2---:R-:W-:Y:S05]  /*9130*/  @!P0 NANOSLEEP.SYNCS 0x989680 ;  /* 0x009896800000895d */ /* 0x004fea0003900000 */
[----:B------:R-:W2:Y:S02]  /*9140*/  @!P0 SYNCS.PHASECHK.TRANS64 P0, [R0+URZ+0x90], R2 ;  /* 0x00009002000085a7 */ /* 0x000ea400080010ff */
[----:B--2---:R-:W-:Y:S05]  /*9150*/  @!P0 BRA `(.L_x_136) ;  /* 0xfffffffc00f08947 */ /* 0x004fea000383ffff */
[----:B------:R-:W-:Y:S05]  /*9160*/  BRA `(.L_x_44) ;  /* 0xffffff9400d47947 */ /* 0x000fea000383ffff */
.L_x_52:
[----:B-1----:R1:W2:Y:S02]  /*9170*/  SYNCS.PHASECHK.TRANS64.TRYWAIT P1, [R0+URZ+0x80], R2 ;  /* 0x00008002000075a7 */ /* 0x0022a400080211ff */
[----:B--2---:R-:W-:Y:S05]  /*9180*/  @!P1 NANOSLEEP.SYNCS 0x989680 ;  /* 0x009896800000995d */ /* 0x004fea0003900000 */
[----:B------:R-:W2:Y:S02]  /*9190*/  @!P1 SYNCS.PHASECHK.TRANS64 P1, [R0+URZ+0x80], R2 ;  /* 0x00008002000095a7 */ /* 0x000ea400080210ff */
[----:B--2---:R-:W-:Y:S05]  /*91a0*/  @!P1 BRA `(.L_x_52) ;  /* 0xfffffffc00f09947 */ /* 0x004fea000383ffff */
[----:B------:R-:W-:Y:S05]  /*91b0*/  BRA `(.L_x_137) ;  /* 0xffffff9c002c7947 */ /* 0x000fea000383ffff */
.L_x_53:
[----:B------:R-:W-:-:S07]  /*91c0*/  MOV R2, UR9 ;  /* 0x0000000900027c02 */ /* 0x000fce0008000f00 */
.L_x_138:
[----:B-1----:R1:W2:Y:S02]  /*91d0*/  SYNCS.PHASECHK.TRANS64.TRYWAIT P0, [R2+URZ+0xc0], R0 ;  /* 0x0000c000020075a7 */ /* 0x0022a400080011ff */
[----:B--2---:R-:W-:Y:S05]  /*91e0*/  @!P0 NANOSLEEP.SYNCS 0x989680 ;  /* 0x009896800000895d */ /* 0x004fea0003900000 */
[----:B------:R-:W2:Y:S02]  /*91f0*/  @!P0 SYNCS.PHASECHK.TRANS64 P0, [R2+URZ+0xc0], R0 ;  /* 0x0000c000020085a7 */ /* 0x000ea400080010ff */
[----:B--2---:R-:W-:Y:S05]  /*9200*/  @!P0 BRA `(.L_x_138) ;  /* 0xfffffffc00f08947 */ /* 0x004fea000383ffff */
[----:B------:R-:W-:Y:S05]  /*9210*/  BRA `(.L_x_139) ;  /* 0xffffff9c00607947 */ /* 0x000fea000383ffff */
.L_x_56:
[----:B------:R-:W-:Y:S07]  /*9220*/  MOV R0, UR7 ;  /* 0x0000000700007c02 */ /* 0x000fee0008000f00 */
.L_x_140:
[----:B-1----:R1:W2:Y:S02]  /*9230*/  SYNCS.PHASECHK.TRANS64.TRYWAIT P0, [R0+URZ], R2 ;  /* 0x00000002000075a7 */ /* 0x0022a400080011ff */
[----:B--2---:R-:W-:Y:S05]  /*9240*/  @!P0 NANOSLEEP.SYNCS 0x989680 ;  /* 0x009896800000895d */ /* 0x004fea0003900000 */
[----:B------:R-:W2:Y:S02]  /*9250*/  @!P0 SYNCS.PHASECHK.TRANS64 P0, [R0+URZ], R2 ;  /* 0x00000002000085a7 */ /* 0x000ea400080010ff */
[----:B--2---:R-:W-:Y:S05]  /*9260*/  @!P0 BRA `(.L_x_140) ;  /* 0xfffffffc00f08947 */ /* 0x004fea000383ffff */
[----:B------:R-:W-:Y:S05]  /*9270*/  BRA `(.L_x_55) ;  /* 0xffffff9c00987947 */ /* 0x000fea000383ffff */
.L_x_59:
[----:B------:R-:W-:-:S07]  /*9280*/  MOV R0, UR5 ;  /* 0x0000000500007c02 */ /* 0x000fce0008000f00 */
.L_x_141:
[----:B--2---:R2:W3:Y:S02]  /*9290*/  SYNCS.PHASECHK.TRANS64.TRYWAIT P0, [R0+URZ], R2 ;  /* 0x00000002000075a7 */ /* 0x0044e400080011ff */
[----:B---3--:R-:W-:Y:S05]  /*92a0*/  @!P0 NANOSLEEP.SYNCS 0x989680 ;  /* 0x009896800000895d */ /* 0x008fea0003900000 */
[----:B------:R-:W3:Y:S02]  /*92b0*/  @!P0 SYNCS.PHASECHK.TRANS64 P0, [R0+URZ], R2 ;  /* 0x00000002000085a7 */ /* 0x000ee400080010ff */
[----:B---3--:R-:W-:Y:S05]  /*92c0*/  @!P0 BRA `(.L_x_141) ;  /* 0xfffffffc00f08947 */ /* 0x008fea000383ffff */
[----:B------:R-:W-:Y:S05]  /*92d0*/  BRA `(.L_x_142) ;  /* 0xffffffa000387947 */ /* 0x000fea000383ffff */
.L_x_60:
[----:B------:R-:W-:-:S07]  /*92e0*/  MOV R0, UR5 ;  /* 0x0000000500007c02 */ /* 0x000fce0008000f00 */
.L_x_143:
[----:B--2---:R2:W3:Y:S02]  /*92f0*/  SYNCS.PHASECHK.TRANS64.TRYWAIT P0, [R0+URZ], R3 ;  /* 0x00000003000075a7 */ /* 0x0044e400080011ff */
[----:B---3--:R-:W-:Y:S05]  /*9300*/  @!P0 NANOSLEEP.SYNCS 0x989680 ;  /* 0x009896800000895d */ /* 0x008fea0003900000 */
[----:B------:R-:W3:Y:S02]  /*9310*/  @!P0 SYNCS.PHASECHK.TRANS64 P0, [R0+URZ], R3 ;  /* 0x00000003000085a7 */ /* 0x000ee400080010ff */
[----:B---3--:R-:W-:Y:S05]  /*9320*/  @!P0 BRA `(.L_x_143) ;  /* 0xfffffffc00f08947 */ /* 0x008fea000383ffff */
[----:B------:R-:W-:Y:S05]  /*9330*/  BRA `(.L_x_144) ;  /* 0xffffffa000447947 */ /* 0x000fea000383ffff */
.L_x_61:
[----:B------:R-:W-:-:S07]  /*9340*/  MOV R0, UR5 ;  /* 0x0000000500007c02 */ /* 0x000fce0008000f00 */
.L_x_145:
[----:B--2---:R2:W3:Y:S02]  /*9350*/  SYNCS.PHASECHK.TRANS64.TRYWAIT P0, [R0+URZ], R3 ;  /* 0x00000003000075a7 */ /* 0x0044e400080011ff */
[----:B---3--:R-:W-:Y:S05]  /*9360*/  @!P0 NANOSLEEP.SYNCS 0x989680 ;  /* 0x009896800000895d */ /* 0x008fea0003900000 */
[----:B------:R-:W3:Y:S02]  /*9370*/  @!P0 SYNCS.PHASECHK.TRANS64 P0, [R0+URZ], R3 ;  /* 0x00000003000085a7 */ /* 0x000ee400080010ff */
[----:B---3--:R-:W-:Y:S05]  /*9380*/  @!P0 BRA `(.L_x_145) ;  /* 0xfffffffc00f08947 */ /* 0x008fea000383ffff */
[----:B------:R-:W-:Y:S05]  /*9390*/  BRA `(.L_x_146) ;  /* 0xffffffa000507947 */ /* 0x000fea000383ffff */
.L_x_62:
[----:B--2---:R-:W-:-:S07]  /*93a0*/  MOV R0, UR7 ;  /* 0x0000000700007c02 */ /* 0x004fce0008000f00 */
.L_x_147:
[----:B--2---:R2:W3:Y:S02]  /*93b0*/  SYNCS.PHASECHK.TRANS64.TRYWAIT P0, [R0+URZ], R2 ;  /* 0x00000002000075a7 */ /* 0x0044e400080011ff */
[----:B---3--:R-:W-:Y:S05]  /*93c0*/  @!P0 NANOSLEEP.SYNCS 0x989680 ;  /* 0x009896800000895d */ /* 0x008fea0003900000 */
[----:B------:R-:W3:Y:S02]  /*93d0*/  @!P0 SYNCS.PHASECHK.TRANS64 P0, [R0+URZ], R2 ;  /* 0x00000002000085a7 */ /* 0x000ee400080010ff */
[----:B---3--:R-:W-:Y:S05]  /*93e0*/  @!P0 BRA `(.L_x_147) ;  /* 0xfffffffc00f08947 */ /* 0x008fea000383ffff */
[----:B------:R-:W-:Y:S05]  /*93f0*/  BRA `(.L_x_148) ;  /* 0xffffffa0005c7947 */ /* 0x000fea000383ffff */
.L_x_67:
[----:B--2---:R2:W3:Y:S02]  /*9400*/  SYNCS.PHASECHK.TRANS64.TRYWAIT P0, [R0+URZ+0x80], R2 ;  /* 0x00008002000075a7 */ /* 0x0044e400080011ff */
[----:B---3--:R-:W-:Y:S05]  /*9410*/  @!P0 NANOSLEEP.SYNCS 0x989680 ;  /* 0x009896800000895d */ /* 0x008fea0003900000 */
[----:B------:R-:W3:Y:S02]  /*9420*/  @!P0 SYNCS.PHASECHK.TRANS64 P0, [R0+URZ+0x80], R2 ;  /* 0x00008002000085a7 */ /* 0x000ee400080010ff */
[----:B---3--:R-:W-:Y:S05]  /*9430*/  @!P0 BRA `(.L_x_67) ;  /* 0xfffffffc00f08947 */ /* 0x008fea000383ffff */
[----:B------:R-:W-:Y:S05]  /*9440*/  BRA `(.L_x_149) ;  /* 0xffffffa400687947 */ /* 0x000fea000383ffff */
.L_x_70:
[----:B------:R-:W-:Y:S07]  /*9450*/  MOV R0, UR7 ;  /* 0x0000000700007c02 */ /* 0x000fee0008000f00 */
.L_x_150:
[----:B--2---:R2:W3:Y:S02]  /*9460*/  SYNCS.PHASECHK.TRANS64.TRYWAIT P0, [R0+URZ+0x78], R2 ;  /* 0x00007802000075a7 */ /* 0x0044e400080011ff */
[----:B---3--:R-:W-:Y:S05]  /*9470*/  @!P0 NANOSLEEP.SYNCS 0x989680 ;  /* 0x009896800000895d */ /* 0x008fea0003900000 */
[----:B------:R-:W3:Y:S02]  /*9480*/  @!P0 SYNCS.PHASECHK.TRANS64 P0, [R0+URZ+0x78], R2 ;  /* 0x00007802000085a7 */ /* 0x000ee400080010ff */
[----:B---3--:R-:W-:Y:S05]  /*9490*/  @!P0 BRA `(.L_x_150) ;  /* 0xfffffffc00f08947 */ /* 0x008fea000383ffff */
[----:B------:R-:W-:Y:S05]  /*94a0*/  BRA `(.L_x_69) ;  /* 0xffffffa800487947 */ /* 0x000fea000383ffff */
.L_x_73:
[----:B------:R-:W-:Y:S07]  /*94b0*/  MOV R0, UR7 ;  /* 0x0000000700007c02 */ /* 0x000fee0008000f00 */
.L_x_151:
[----:B-1----:R1:W2:Y:S02]  /*94c0*/  SYNCS.PHASECHK.TRANS64.TRYWAIT P0, [R0+URZ+0x50], R14 ;  /* 0x0000500e000075a7 */ /* 0x0022a400080011ff */
[----:B--2---:R-:W-:Y:S05]  /*94d0*/  @!P0 NANOSLEEP.SYNCS 0x989680 ;  /* 0x009896800000895d */ /* 0x004fea0003900000 */
[----:B------:R-:W2:Y:S02]  /*94e0*/  @!P0 SYNCS.PHASECHK.TRANS64 P0, [R0+URZ+0x50], R14 ;  /* 0x0000500e000085a7 */ /* 0x000ea400080010ff */
[----:B--2---:R-:W-:Y:S05]  /*94f0*/  @!P0 BRA `(.L_x_151) ;  /* 0xfffffffc00f08947 */ /* 0x004fea000383ffff */
[----:B------:R-:W-:Y:S05]  /*9500*/  BRA `(.L_x_152) ;  /* 0xffffffa800c07947 */ /* 0x000fea000383ffff */
.L_x_74:
[----:B------:R-:W-:Y:S07]  /*9510*/  MOV R0, UR7 ;  /* 0x0000000700007c02 */ /* 0x000fee0008000f00 */
.L_x_153:
[----:B-1----:R1:W2:Y:S02]  /*9520*/  SYNCS.PHASECHK.TRANS64.TRYWAIT P0, [R0+URZ+0x58], R14 ;  /* 0x0000580e000075a7 */ /* 0x0022a400080011ff */
[----:B--2---:R-:W-:Y:S05]  /*9530*/  @!P0 NANOSLEEP.SYNCS 0x989680 ;  /* 0x009896800000895d */ /* 0x004fea0003900000 */
[----:B------:R-:W2:Y:S02]  /*9540*/  @!P0 SYNCS.PHASECHK.TRANS64 P0, [R0+URZ+0x58], R14 ;  /* 0x0000580e000085a7 */ /* 0x000ea400080010ff */
[----:B--2---:R-:W-:Y:S05]  /*9550*/  @!P0 BRA `(.L_x_153) ;  /* 0xfffffffc00f08947 */ /* 0x004fea000383ffff */
[----:B------:R-:W-:Y:S05]  /*9560*/  BRA `(.L_x_154) ;  /* 0xffffffa800f87947 */ /* 0x000fea000383ffff */
.L_x_75:
[----:B------:R-:W-:Y:S07]  /*9570*/  MOV R0, UR7 ;  /* 0x0000000700007c02 */ /* 0x000fee0008000f00 */
.L_x_155:
[----:B-1----:R1:W2:Y:S02]  /*9580*/  SYNCS.PHASECHK.TRANS64.TRYWAIT P0, [R0+URZ+0x60], R14 ;  /* 0x0000600e000075a7 */ /* 0x0022a400080011ff */
[----:B--2---:R-:W-:Y:S05]  /*9590*/  @!P0 NANOSLEEP.SYNCS 0x989680 ;  /* 0x009896800000895d */ /* 0x004fea0003900000 */
[----:B------:R-:W2:Y:S02]  /*95a0*/  @!P0 SYNCS.PHASECHK.TRANS64 P0, [R0+URZ+0x60], R14 ;  /* 0x0000600e000085a7 */ /* 0x000ea400080010ff */
[----:B--2---:R-:W-:Y:S05]  /*95b0*/  @!P0 BRA `(.L_x_155) ;  /* 0xfffffffc00f08947 */ /* 0x004fea000383ffff */
[----:B------:R-:W-:Y:S05]  /*95c0*/  BRA `(.L_x_156) ;  /* 0xffffffac003c7947 */ /* 0x000fea000383ffff */
.L_x_76:
[----:B------:R-:W-:Y:S07]  /*95d0*/  MOV R0, UR7 ;  /* 0x0000000700007c02 */ /* 0x000fee0008000f00 */
.L_x_157:
[----:B-1----:R1:W2:Y:S02]  /*95e0*/  SYNCS.PHASECHK.TRANS64.TRYWAIT P0, [R0+URZ+0x68], R14 ;  /* 0x0000680e000075a7 */ /* 0x0022a400080011ff */
[----:B--2---:R-:W-:Y:S05]  /*95f0*/  @!P0 NANOSLEEP.SYNCS 0x989680 ;  /* 0x009896800000895d */ /* 0x004fea0003900000 */
[----:B------:R-:W2:Y:S02]  /*9600*/  @!P0 SYNCS.PHASECHK.TRANS64 P0, [R0+URZ+0x68], R14 ;  /* 0x0000680e000085a7 */ /* 0x000ea400080010ff */
[----:B--2---:R-:W-:Y:S05]  /*9610*/  @!P0 BRA `(.L_x_157) ;  /* 0xfffffffc00f08947 */ /* 0x004fea000383ffff */
[----:B------:R-:W-:Y:S05]  /*9620*/  BRA `(.L_x_158) ;  /* 0xffffffac00c07947 */ /* 0x000fea000383ffff */
.L_x_78:
[----:B------:R-:W-:-:S07]  /*9630*/  MOV R0, UR7 ;  /* 0x0000000700007c02 */ /* 0x000fce0008000f00 */
.L_x_159:
[----:B-1----:R1:W3:Y:S02]  /*9640*/  SYNCS.PHASECHK.TRANS64.TRYWAIT P0, [R0+URZ+0x50], R2 ;  /* 0x00005002000075a7 */ /* 0x0022e400080011ff */
[----:B---3--:R-:W-:Y:S05]  /*9650*/  @!P0 NANOSLEEP.SYNCS 0x989680 ;  /* 0x009896800000895d */ /* 0x008fea0003900000 */
[----:B------:R-:W3:Y:S02]  /*9660*/  @!P0 SYNCS.PHASECHK.TRANS64 P0, [R0+URZ+0x50], R2 ;  /* 0x00005002000085a7 */ /* 0x000ee400080010ff */
[----:B---3--:R-:W-:Y:S05]  /*9670*/  @!P0 BRA `(.L_x_159) ;  /* 0xfffffffc00f08947 */ /* 0x008fea000383ffff */
[----:B------:R-:W-:Y:S05]  /*9680*/  BRA `(.L_x_160) ;  /* 0xffffffb000307947 */ /* 0x000fea000383ffff */
.L_x_79:
[----:B-1----:R-:W-:-:S07]  /*9690*/  MOV R0, UR7 ;  /* 0x0000000700007c02 */ /* 0x002fce0008000f00 */
.L_x_161:
[----:B-1----:R1:W3:Y:S02]  /*96a0*/  SYNCS.PHASECHK.TRANS64.TRYWAIT P0, [R0+URZ+0x58], R2 ;  /* 0x00005802000075a7 */ /* 0x0022e400080011ff */
[----:B---3--:R-:W-:Y:S05]  /*96b0*/  @!P0 NANOSLEEP.SYNCS 0x989680 ;  /* 0x009896800000895d */ /* 0x008fea0003900000 */
[----:B------:R-:W3:Y:S02]  /*96c0*/  @!P0 SYNCS.PHASECHK.TRANS64 P0, [R0+URZ+0x58], R2 ;  /* 0x00005802000085a7 */ /* 0x000ee400080010ff */
[----:B---3--:R-:W-:Y:S05]  /*96d0*/  @!P0 BRA `(.L_x_161) ;  /* 0xfffffffc00f08947 */ /* 0x008fea000383ffff */
[----:B------:R-:W-:Y:S05]  /*96e0*/  BRA `(.L_x_162) ;  /* 0xffffffb000207947 */ /* 0x000fea000383ffff */
.L_x_80:
[----:B-1----:R-:W-:-:S07]  /*96f0*/  MOV R0, UR7 ;  /* 0x0000000700007c02 */ /* 0x002fce0008000f00 */
.L_x_163:
[----:B-1----:R1:W3:Y:S02]  /*9700*/  SYNCS.PHASECHK.TRANS64.TRYWAIT P0, [R0+URZ+0x60], R2 ;  /* 0x00006002000075a7 */ /* 0x0022e400080011ff */
[----:B---3--:R-:W-:Y:S05]  /*9710*/  @!P0 NANOSLEEP.SYNCS 0x989680 ;  /* 0x009896800000895d */ /* 0x008fea0003900000 */
[----:B------:R-:W3:Y:S02]  /*9720*/  @!P0 SYNCS.PHASECHK.TRANS64 P0, [R0+URZ+0x60], R2 ;  /* 0x00006002000085a7 */ /* 0x000ee400080010ff */
[----:B---3--:R-:W-:Y:S05]  /*9730*/  @!P0 BRA `(.L_x_163) ;  /* 0xfffffffc00f08947 */ /* 0x008fea000383ffff */
[----:B------:R-:W-:Y:S05]  /*9740*/  BRA `(.L_x_164) ;  /* 0xffffffb000107947 */ /* 0x000fea000383ffff */
.L_x_82:
[----:B--2---:R2:W4:Y:S02]  /*9750*/  SYNCS.PHASECHK.TRANS64.TRYWAIT P0, [R0+URZ+0x80], R2 ;  /* 0x00008002000075a7 */ /* 0x00452400080011ff */
[----:B----4-:R-:W-:Y:S05]  /*9760*/  @!P0 NANOSLEEP.SYNCS 0x989680 ;  /* 0x009896800000895d */ /* 0x010fea0003900000 */
[----:B------:R-:W4:Y:S02]  /*9770*/  @!P0 SYNCS.PHASECHK.TRANS64 P0, [R0+URZ+0x80], R2 ;  /* 0x00008002000085a7 */ /* 0x000f2400080010ff */
[----:B----4-:R-:W-:Y:S05]  /*9780*/  @!P0 BRA `(.L_x_82) ;  /* 0xfffffffc00f08947 */ /* 0x010fea000383ffff */
[----:B------:R-:W-:Y:S05]  /*9790*/  BRA `(.L_x_165) ;  /* 0xffffffb000dc7947 */ /* 0x000fea000383ffff */
.L_x_93:
[----:B-1----:R1:W3:Y:S02]  /*97a0*/  SYNCS.PHASECHK.TRANS64.TRYWAIT P1, [R2+URZ+0x30], R0 ;  /* 0x00003000020075a7 */ /* 0x0022e400080211ff */
[----:B---3--:R-:W-:Y:S05]  /*97b0*/  @!P1 NANOSLEEP.SYNCS 0x989680 ;  /* 0x009896800000995d */ /* 0x008fea0003900000 */
[----:B------:R-:W3:Y:S02]  /*97c0*/  @!P1 SYNCS.PHASECHK.TRANS64 P1, [R2+URZ+0x30], R0 ;  /* 0x00003000020095a7 */ /* 0x000ee400080210ff */
[----:B---3--:R-:W-:Y:S05]  /*97d0*/  @!P1 BRA `(.L_x_93) ;  /* 0xfffffffc00f09947 */ /* 0x008fea000383ffff */
[----:B------:R-:W-:Y:S05]  /*97e0*/  BRA `(.L_x_92) ;  /* 0xffffffbc00f47947 */ /* 0x000fea000383ffff */
.L_x_95:
[----:B-1----:R1:W2:Y:S02]  /*97f0*/  SYNCS.PHASECHK.TRANS64.TRYWAIT P0, [R113+URZ+0xa0], R3 ;  /* 0x0000a003710075a7 */ /* 0x0022a400080011ff */
[----:B--2---:R-:W-:Y:S05]  /*9800*/  @!P0 NANOSLEEP.SYNCS 0x989680 ;  /* 0x009896800000895d */ /* 0x004fea0003900000 */
[----:B------:R-:W2:Y:S02]  /*9810*/  @!P0 SYNCS.PHASECHK.TRANS64 P0, [R113+URZ+0xa0], R3 ;  /* 0x0000a003710085a7 */ /* 0x000ea400080010ff */
[----:B--2---:R-:W-:Y:S05]  /*9820*/  @!P0 BRA `(.L_x_95) ;  /* 0xfffffffc00f08947 */ /* 0x004fea000383ffff */
[----:B------:R-:W-:Y:S05]  /*9830*/  BRA `(.L_x_94) ;  /* 0xffffffc000487947 */ /* 0x000fea000383ffff */
.L_x_103:
[----:B--2---:R2:W3:Y:S02]  /*9840*/  SYNCS.PHASECHK.TRANS64.TRYWAIT P0, [R0+URZ+0x30], R3 ;  /* 0x00003003000075a7 */ /* 0x0044e400080011ff */
[----:B---3--:R-:W-:Y:S05]  /*9850*/  @!P0 NANOSLEEP.SYNCS 0x989680 ;  /* 0x009896800000895d */ /* 0x008fea0003900000 */
[----:B------:R-:W3:Y:S02]  /*9860*/  @!P0 SYNCS.PHASECHK.TRANS64 P0, [R0+URZ+0x30], R3 ;  /* 0x00003003000085a7 */ /* 0x000ee400080010ff */
[----:B---3--:R-:W-:Y:S05]  /*9870*/  @!P0 BRA `(.L_x_103) ;  /* 0xfffffffc00f08947 */ /* 0x008fea000383ffff */
[----:B------:R-:W-:Y:S05]  /*9880*/  BRA `(.L_x_102) ;  /* 0xffffffcc00387947 */ /* 0x000fea000383ffff */
.L_x_111:
[----:B--2---:R2:W3:Y:S02]  /*9890*/  SYNCS.PHASECHK.TRANS64.TRYWAIT P0, [R0+URZ+0x30], R4 ;  /* 0x00003004000075a7 */ /* 0x0044e400080011ff */
[----:B---3--:R-:W-:Y:S05]  /*98a0*/  @!P0 NANOSLEEP.SYNCS 0x989680 ;  /* 0x009896800000895d */ /* 0x008fea0003900000 */
[----:B------:R-:W3:Y:S02]  /*98b0*/  @!P0 SYNCS.PHASECHK.TRANS64 P0, [R0+URZ+0x30], R4 ;  /* 0x00003004000085a7 */ /* 0x000ee400080010ff */
[----:B---3--:R-:W-:Y:S05]  /*98c0*/  @!P0 BRA `(.L_x_111) ;  /* 0xfffffffc00f08947 */ /* 0x008fea000383ffff */
[----:B------:R-:W-:Y:S05]  /*98d0*/  BRA `(.L_x_110) ;  /* 0xffffffd8007c7947 */ /* 0x000fea000383ffff */
.L_x_119:
[----:B--2---:R2:W3:Y:S02]  /*98e0*/  SYNCS.PHASECHK.TRANS64.TRYWAIT P0, [R0+URZ+0x30], R4 ;  /* 0x00003004000075a7 */ /* 0x0044e400080011ff */
[----:B---3--:R-:W-:Y:S05]  /*98f0*/  @!P0 NANOSLEEP.SYNCS 0x989680 ;  /* 0x009896800000895d */ /* 0x008fea0003900000 */
[----:B------:R-:W3:Y:S02]  /*9900*/  @!P0 SYNCS.PHASECHK.TRANS64 P0, [R0+URZ+0x30], R4 ;  /* 0x00003004000085a7 */ /* 0x000ee400080010ff */
[----:B---3--:R-:W-:Y:S05]  /*9910*/  @!P0 BRA `(.L_x_119) ;  /* 0xfffffffc00f08947 */ /* 0x008fea000383ffff */
[----:B------:R-:W-:Y:S05]  /*9920*/  BRA `(.L_x_118) ;  /* 0xffffffe400cc7947 */ /* 0x000fea000383ffff */
        .weak           $__internal_0_$__cuda_sm10x_tcgen05_guardrail_trap_col_being_dealloced_not_returned_by_alloc
        .type           $__internal_0_$__cuda_sm10x_tcgen05_guardrail_trap_col_being_dealloced_not_returned_by_alloc,@function
        .size           $__internal_0_$__cuda_sm10x_tcgen05_guardrail_trap_col_being_dealloced_not_returned_by_alloc,($__internal_1_$__cuda_sm10x_tcgen05_guardrail_trap_phase_invalid_during_alloc - $__internal_0_$__cuda_sm10x_tcgen05_guardrail_trap_col_being_dealloced_not_returned_by_alloc)
$__internal_0_$__cuda_sm10x_tcgen05_guardrail_trap_col_being_dealloced_not_returned_by_alloc:
[----:B------:R-:W-:Y:S05]  /*9930*/  BPT.TRAP 0x1 ;  /* 0x000000040000795c */ /* 0x000fea0000300000 */
[----:B------:R-:W-:-:S04]  /*9940*/  HFMA2 R3, -RZ, RZ, 0, 0 ;  /* 0x00000000ff037431 */ /* 0x000fc800000001ff */
[----:B------:R-:W-:Y:S05]  /*9950*/  RET.REL.NODEC R2 `(_ZN7cutlass13device_kernelINS_4gemm6kernel13GemmUniversalIN4cute5tupleIJiiiiEEENS1_10collective13CollectiveMmaINS1_35MainloopSm100TmaUmmaWarpSpecializedILi3ELi2ELi4ENS5_IJNS4_1CILi1EEESB_SB_EEEEENS5_IJNSA_ILi64EEENSA_ILi256EEENSA_ILi32EEEEEENS_12float_e4m3_tENS5_IJlSB_lEEESI_SJ_NS4_8TiledMMAINS4_8MMA_AtomIJNS4_10MMA_TraitsINS4_19SM100_MMA_F8F6F4_SSEJSI_SI_fSE_SF_NS4_17integral_constantINS4_4UMMA5MajorELSQ_0EEESR_NSO_INSP_7ScaleInELSS_0EEEST_EEEEEENS4_6LayoutISC_NS5_IJNSA_ILi0EEESX_SX_EEEEENS5_IJNS4_10UnderscoreES10_S10_EEEEENS4_13SM90_TMA_LOADENS4_14ComposedLayoutINS4_7SwizzleILi1ELi4ELi3EEENS4_18smem_ptr_flag_bitsILi8EEENSW_INS5_IJNSA_ILi8EEESG_EEENS5_IJSG_SB_EEEEEEEvNS4_8identityES13_S1D_vS1E_EENS_8epilogue10collective18CollectiveEpilogueINS1G_23Sm100TmaWarpSpecializedILi4ELi2ELi32ELb0ELb0EEEJSH_NS5_IJNSW_ISE_SB_EES1L_EEESI_SJ_SI_SJ_NS1G_6fusion15FusionCallbacksIS1K_NS1N_17LinearCombinationISI_fSI_fLNS_15FloatRoundStyleE2EEESH_S1M_JEEENS4_5SM1004TMEM4LOAD26SM100_TMEM_LOAD_16dp32b32xES13_NS14_INS15_ILi2ELi4ELi3EEES18_NSW_INS5_IJS19_SE_EEENS5_IJSE_SB_EEEEEEENS4_39AutoVectorizingCopyWithAssumedAlignmentILi128EEENS4_14SM90_TMA_STOREES21_S23_S23_EEEvvEEEEvNT_6ParamsE) ;  /* 0xffffff6402a87950 */ /* 0x000fea0003c3ffff */
        .weak           $__internal_1_$__cuda_sm10x_tcgen05_guardrail_trap_phase_invalid_during_alloc
        .type           $__internal_1_$__cuda_sm10x_tcgen05_guardrail_trap_phase_invalid_during_alloc,@function
        .size           $__internal_1_$__cuda_sm10x_tcgen05_guardrail_trap_phase_invalid_during_alloc,($__internal_2_$__cuda_sm10x_tcgen05_guardrail_trap_unallocated_columns_being_dealloced - $__internal_1_$__cuda_sm10x_tcgen05_guardrail_trap_phase_invalid_during_alloc)
$__internal_1_$__cuda_sm10x_tcgen05_guardrail_trap_phase_invalid_during_alloc:
[----:B------:R-:W-:Y:S05]  /*9960*/  BPT.TRAP 0x1 ;  /* 0x000000040000795c */ /* 0x000fea0000300000 */
[----:B------:R-:W-:-:S04]  /*9970*/  MOV R3, 0x0 ;  /* 0x0000000000037802 */ /* 0x000fc80000000f00 */
[----:B------:R-:W-:Y:S05]  /*9980*/  RET.REL.NODEC R2 `(_ZN7cutlass13device_kernelINS_4gemm6kernel13GemmUniversalIN4cute5tupleIJiiiiEEENS1_10collective13CollectiveMmaINS1_35MainloopSm100TmaUmmaWarpSpecializedILi3ELi2ELi4ENS5_IJNS4_1CILi1EEESB_SB_EEEEENS5_IJNSA_ILi64EEENSA_ILi256EEENSA_ILi32EEEEEENS_12float_e4m3_tENS5_IJlSB_lEEESI_SJ_NS4_8TiledMMAINS4_8MMA_AtomIJNS4_10MMA_TraitsINS4_19SM100_MMA_F8F6F4_SSEJSI_SI_fSE_SF_NS4_17integral_constantINS4_4UMMA5MajorELSQ_0EEESR_NSO_INSP_7ScaleInELSS_0EEEST_EEEEEENS4_6LayoutISC_NS5_IJNSA_ILi0EEESX_SX_EEEEENS5_IJNS4_10UnderscoreES10_S10_EEEEENS4_13SM90_TMA_LOADENS4_14ComposedLayoutINS4_7SwizzleILi1ELi4ELi3EEENS4_18smem_ptr_flag_bitsILi8EEENSW_INS5_IJNSA_ILi8EEESG_EEENS5_IJSG_SB_EEEEEEEvNS4_8identityES13_S1D_vS1E_EENS_8epilogue10collective18CollectiveEpilogueINS1G_23Sm100TmaWarpSpecializedILi4ELi2ELi32ELb0ELb0EEEJSH_NS5_IJNSW_ISE_SB_EES1L_EEESI_SJ_SI_SJ_NS1G_6fusion15FusionCallbacksIS1K_NS1N_17LinearCombinationISI_fSI_fLNS_15FloatRoundStyleE2EEESH_S1M_JEEENS4_5SM1004TMEM4LOAD26SM100_TMEM_LOAD_16dp32b32xES13_NS14_INS15_ILi2ELi4ELi3EEES18_NSW_INS5_IJS19_SE_EEENS5_IJSE_SB_EEEEEEENS4_39AutoVectorizingCopyWithAssumedAlignmentILi128EEENS4_14SM90_TMA_STOREES21_S23_S23_EEEvvEEEEvNT_6ParamsE) ;  /* 0xffffff64029c7950 */ /* 0x000fea0003c3ffff */
        .weak           $__internal_2_$__cuda_sm10x_tcgen05_guardrail_trap_unallocated_columns_being_dealloced
        .type           $__internal_2_$__cuda_sm10x_tcgen05_guardrail_trap_unallocated_columns_being_dealloced,@function
        .size           $__internal_2_$__cuda_sm10x_tcgen05_guardrail_trap_unallocated_columns_being_dealloced,(.L_x_167 - $__internal_2_$__cuda_sm10x_tcgen05_guardrail_trap_unallocated_columns_being_dealloced)
$__internal_2_$__cuda_sm10x_tcgen05_guardrail_trap_unallocated_columns_being_dealloced:
[----:B------:R-:W-:Y:S05]  /*9990*/  BPT.TRAP 0x1 ;  /* 0x000000040000795c */ /* 0x000fea0000300000 */
[----:B------:R-:W-:-:S04]  /*99a0*/  HFMA2 R3, -RZ, RZ, 0, 0 ;  /* 0x00000000ff037431 */ /* 0x000fc800000001ff */
[----:B------:R-:W-:Y:S05]  /*99b0*/  RET.REL.NODEC R2 `(_ZN7cutlass13device_kernelINS_4gemm6kernel13GemmUniversalIN4cute5tupleIJiiiiEEENS1_10collective13CollectiveMmaINS1_35MainloopSm100TmaUmmaWarpSpecializedILi3ELi2ELi4ENS5_IJNS4_1CILi1EEESB_SB_EEEEENS5_IJNSA_ILi64EEENSA_ILi256EEENSA_ILi32EEEEEENS_12float_e4m3_tENS5_IJlSB_lEEESI_SJ_NS4_8TiledMMAINS4_8MMA_AtomIJNS4_10MMA_TraitsINS4_19SM100_MMA_F8F6F4_SSEJSI_SI_fSE_SF_NS4_17integral_constantINS4_4UMMA5MajorELSQ_0EEESR_NSO_INSP_7ScaleInELSS_0EEEST_EEEEEENS4_6LayoutISC_NS5_IJNSA_ILi0EEESX_SX_EEEEENS5_IJNS4_10UnderscoreES10_S10_EEEEENS4_13SM90_TMA_LOADENS4_14ComposedLayoutINS4_7SwizzleILi1ELi4ELi3EEENS4_18smem_ptr_flag_bitsILi8EEENSW_INS5_IJNSA_ILi8EEESG_EEENS5_IJSG_SB_EEEEEEEvNS4_8identityES13_S1D_vS1E_EENS_8epilogue10collective18CollectiveEpilogueINS1G_23Sm100TmaWarpSpecializedILi4ELi2ELi32ELb0ELb0EEEJSH_NS5_IJNSW_ISE_SB_EES1L_EEESI_SJ_SI_SJ_NS1G_6fusion15FusionCallbacksIS1K_NS1N_17LinearCombinationISI_fSI_fLNS_15FloatRoundStyleE2EEESH_S1M_JEEENS4_5SM1004TMEM4LOAD26SM100_TMEM_LOAD_16dp32b32xES13_NS14_INS15_ILi2ELi4ELi3EEES18_NSW_INS5_IJS19_SE_EEENS5_IJSE_SB_EEEEEEENS4_39AutoVectorizingCopyWithAssumedAlignmentILi128EEENS4_14SM90_TMA_STOREES21_S23_S23_EEEvvEEEEvNT_6ParamsE) ;  /* 0xffffff6402907950 */ /* 0x000fea0003c3ffff */
.L_x_166:
[----:B------:R-:W-:-:S00]  /*99c0*/  BRA `(.L_x_166) ;  /* 0xfffffffc00fc7947 */ /* 0x000fc0000383ffff */
[----:B------:R-:W-:-:S00]  /*99d0*/  NOP ;  /* 0x0000000000007918 */ /* 0x000fc00000000000 */
        /* <DEDUP_REMOVED lines=10> */
.L_x_167:


//--------------------- .nv.global.init           --------------------------
	.section	.nv.global.init,"aw",@progbits
.nv.global.init:
	.type		$str$27,@object
	.size		$str$27,($str$28 - $str$27)
$str$27:
        /*0000*/ 	.byte	0x28, 0x61, 0x64, 0x64, 0x72, 0x65, 0x73, 0x73, 0x20, 0x26, 0x20, 0x6d, 0x61, 0x73, 0x6b, 0x29
        /*0010*/ 	.byte	0x20, 0x3d, 0x3d, 0x20, 0x30, 0x00
	.type		$str$28,@object
	.size		$str$28,($str$26 - $str$28)
$str$28:
        /*0016*/ 	.byte	0x2f, 0x74, 0x6d, 0x70, 0x2f, 0x63, 0x75, 0x74, 0x6c, 0x61, 0x73, 0x73, 0x5f, 0x73, 0x77, 0x65
        /*0026*/ 	.byte	0x65, 0x70, 0x5f, 0x73, 0x72, 0x63, 0x2f, 0x69, 0x6e, 0x63, 0x6c, 0x75, 0x64, 0x65, 0x2f, 0x63
        /*0036*/ 	.byte	0x75, 0x74, 0x65, 0x2f, 0x70, 0x6f, 0x69, 0x6e, 0x74, 0x65, 0x72, 0x5f, 0x66, 0x6c, 0x61, 0x67
        /*0046*/ 	.byte	0x67, 0x65, 0x64, 0x2e, 0x68, 0x70, 0x70, 0x00
	.type		$str$26,@object
	.size		$str$26,($str$25 - $str$26)
$str$26:
        /*004e*/ 	.byte	0x2f, 0x74, 0x6d, 0x70, 0x2f, 0x63, 0x75, 0x74, 0x6c, 0x61, 0x73, 0x73, 0x5f, 0x73, 0x77, 0x65
        /*005e*/ 	.byte	0x65, 0x70, 0x5f, 0x73, 0x72, 0x63, 0x2f, 0x69, 0x6e, 0x63, 0x6c, 0x75, 0x64, 0x65, 0x2f, 0x63
        /*006e*/ 	.byte	0x75, 0x74, 0x65, 0x2f, 0x61, 0x74, 0x6f, 0x6d, 0x2f, 0x63, 0x6f, 0x70, 0x79, 0x5f, 0x74, 0x72
        /*007e*/ 	.byte	0x61, 0x69, 0x74, 0x73, 0x5f, 0x73, 0x6d, 0x31, 0x30, 0x30, 0x2e, 0x68, 0x70, 0x70, 0x00
	.type		$str$25,@object
	.size		$str$25,(__unnamed_1 - $str$25)
$str$25:
        /*008d*/ 	.byte	0x28, 0x28, 0x75, 0x69, 0x6e, 0x74, 0x33, 0x32, 0x5f, 0x74, 0x28, 0x74, 0x68, 0x72, 0x65, 0x61
        /*009d*/ 	.byte	0x64, 0x49, 0x64, 0x78, 0x2e, 0x78, 0x29, 0x20, 0x2f, 0x20, 0x33, 0x32, 0x29, 0x20, 0x25, 0x20
        /*00ad*/ 	.byte	0x34, 0x29, 0x20, 0x3d, 0x3d, 0x20, 0x28, 0x28, 0x28, 0x74, 0x6d, 0x65, 0x6d, 0x5f, 0x61, 0x64
        /*00bd*/ 	.byte	0x64, 0x72, 0x20, 0x3e, 0x3e, 0x20, 0x31, 0x36, 0x29, 0x20, 0x2f, 0x20, 0x33, 0x32, 0x29, 0x20
        /*00cd*/ 	.byte	0x25, 0x20, 0x34, 0x29, 0x00
	.type		__unnamed_1,@object
	.size		__unnamed_1,(__unnamed_2 - __unnamed_1)
__unnamed_1:
        /*00d2*/ 	.byte	0x61, 0x75, 0x74, 0x6f, 0x20, 0x63, 0x75, 0x74, 0x65, 0x3a, 0x3a, 0x61, 0x73, 0x5f, 0x70, 0x6f
        /* <DEDUP_REMOVED lines=24> */
        /*0262*/ 	.byte	0x3c, 0x34, 0x30, 0x39, 0x36, 0x3e, 0x3e, 0x3e, 0x3e, 0x5d, 0x00
	.type		__unnamed_2,@object
	.size		__unnamed_2,(__unnamed_3 - __unnamed_2)
__unnamed_2:
        /* <DEDUP_REMOVED lines=26> */
	.type		__unnamed_3,@object
	.size		__unnamed_3,(.L_3 - __unnamed_3)
__unnamed_3:
        /* <DEDUP_REMOVED lines=40> */
        /*0688*/ 	.byte	0x74, 0x65, 0x3a, 0x3a, 0x43, 0x3c, 0x30, 0x3e, 0x3e, 0x3e, 0x3e, 0x5d, 0x00
.L_3:


//--------------------- .nv.shared._ZN7cutlass13device_kernelINS_4gemm6kernel13GemmUniversalIN4cute5tupleIJiiiiEEENS1_10collective13CollectiveMmaINS1_35MainloopSm100TmaUmmaWarpSpecializedILi3ELi2ELi4ENS5_IJNS4_1CILi1EEESB_SB_EEEEENS5_IJNSA_ILi64EEENSA_ILi256EEENSA_ILi32EEEEEENS_12float_e4m3_tENS5_IJlSB_lEEESI_SJ_NS4_8TiledMMAINS4_8MMA_AtomIJNS4_10MMA_TraitsINS4_19SM100_MMA_F8F6F4_SSEJSI_SI_fSE_SF_NS4_17integral_constantINS4_4UMMA5MajorELSQ_0EEESR_NSO_INSP_7ScaleInELSS_0EEEST_EEEEEENS4_6LayoutISC_NS5_IJNSA_ILi0EEESX_SX_EEEEENS5_IJNS4_10UnderscoreES10_S10_EEEEENS4_13SM90_TMA_LOADENS4_14ComposedLayoutINS4_7SwizzleILi1ELi4ELi3EEENS4_18smem_ptr_flag_bitsILi8EEENSW_INS5_IJNSA_ILi8EEESG_EEENS5_IJSG_SB_EEEEEEEvNS4_8identityES13_S1D_vS1E_EENS_8epilogue10collective18CollectiveEpilogueINS1G_23Sm100TmaWarpSpecializedILi4ELi2ELi32ELb0ELb0EEEJSH_NS5_IJNSW_ISE_SB_EES1L_EEESI_SJ_SI_SJ_NS1G_6fusion15FusionCallbacksIS1K_NS1N_17LinearCombinationISI_fSI_fLNS_15FloatRoundStyleE2EEESH_S1M_JEEENS4_5SM1004TMEM4LOAD26SM100_TMEM_LOAD_16dp32b32xES13_NS14_INS15_ILi2ELi4ELi3EEES18_NSW_INS5_IJS19_SE_EEENS5_IJSE_SB_EEEEEEENS4_39AutoVectorizingCopyWithAssumedAlignmentILi128EEENS4_14SM90_TMA_STOREES21_S23_S23_EEEvvEEEEvNT_6ParamsE --------------------------
	.section	.nv.shared._ZN7cutlass13device_kernelINS_4gemm6kernel13GemmUniversalIN4cute5tupleIJiiiiEEENS1_10collective13CollectiveMmaINS1_35MainloopSm100TmaUmmaWarpSpecializedILi3ELi2ELi4ENS5_IJNS4_1CILi1EEESB_SB_EEEEENS5_IJNSA_ILi64EEENSA_ILi256EEENSA_ILi32EEEEEENS_12float_e4m3_tENS5_IJlSB_lEEESI_SJ_NS4_8TiledMMAINS4_8MMA_AtomIJNS4_10MMA_TraitsINS4_19SM100_MMA_F8F6F4_SSEJSI_SI_fSE_SF_NS4_17integral_constantINS4_4UMMA5MajorELSQ_0EEESR_NSO_INSP_7ScaleInELSS_0EEEST_EEEEEENS4_6LayoutISC_NS5_IJNSA_ILi0EEESX_SX_EEEEENS5_IJNS4_10UnderscoreES10_S10_EEEEENS4_13SM90_TMA_LOADENS4_14ComposedLayoutINS4_7SwizzleILi1ELi4ELi3EEENS4_18smem_ptr_flag_bitsILi8EEENSW_INS5_IJNSA_ILi8EEESG_EEENS5_IJSG_SB_EEEEEEEvNS4_8identityES13_S1D_vS1E_EENS_8epilogue10collective18CollectiveEpilogueINS1G_23Sm100TmaWarpSpecializedILi4ELi2ELi32ELb0ELb0EEEJSH_NS5_IJNSW_ISE_SB_EES1L_EEESI_SJ_SI_SJ_NS1G_6fusion15FusionCallbacksIS1K_NS1N_17LinearCombinationISI_fSI_fLNS_15FloatRoundStyleE2EEESH_S1M_JEEENS4_5SM1004TMEM4LOAD26SM100_TMEM_LOAD_16dp32b32xES13_NS14_INS15_ILi2ELi4ELi3EEES18_NSW_INS5_IJS19_SE_EEENS5_IJSE_SB_EEEEEEENS4_39AutoVectorizingCopyWithAssumedAlignmentILi128EEENS4_14SM90_TMA_STOREES21_S23_S23_EEEvvEEEEvNT_6ParamsE,"aw",@nobits
	.sectionflags	@""
	.align	16
	.zero		1024


//--------------------- .nv.shared.reserved.0     --------------------------
	.section	.nv.shared.reserved.0,"aw",@nobits
	.weak		__nv_reservedSMEM_offset_0_alias
	.size		__nv_reservedSMEM_offset_0_alias, 0, 64
	.other		__nv_reservedSMEM_offset_0_alias,@"STO_CUDA_RESERVED_SHARED STV_DEFAULT"
__nv_reservedSMEM_offset_0_alias:
	.zero		0
.nv.shared.reserved.0:
	.zero		64
	.weak		__nv_reservedSMEM_tcgen05_partition
	.type		__nv_reservedSMEM_tcgen05_partition,@object
	.size		__nv_reservedSMEM_tcgen05_partition,(.L_0 - __nv_reservedSMEM_tcgen05_partition)
__nv_reservedSMEM_tcgen05_partition:
	.zero		32
.L_0:


//--------------------- .nv.global                --------------------------
	.section	.nv.global,"aw",@nobits
.nv.global:
	.type		_ZN39_INTERNAL_3ec025e8_4_k_cu_ed80ae63_69644cute1_E,@object
	.size		_ZN39_INTERNAL_3ec025e8_4_k_cu_ed80ae63_69644cute1_E,(_ZN39_INTERNAL_3ec025e8_4_k_cu_ed80ae63_69644cuda3std3__45__cpo6cbeginE - _ZN39_INTERNAL_3ec025e8_4_k_cu_ed80ae63_69644cute1_E)
_ZN39_INTERNAL_3ec025e8_4_k_cu_ed80ae63_69644cute1_E:
	.zero		1
	.type		_ZN39_INTERNAL_3ec025e8_4_k_cu_ed80ae63_69644cuda3std3__45__cpo6cbeginE,@object
	.size		_ZN39_INTERNAL_3ec025e8_4_k_cu_ed80ae63_69644cuda3std3__45__cpo6cbeginE,(_ZN39_INTERNAL_3ec025e8_4_k_cu_ed80ae63_69644cuda3std3__48in_placeE - _ZN39_INTERNAL_3ec025e8_4_k_cu_ed80ae63_69644cuda3std3__45__cpo6cbeginE)
_ZN39_INTERNAL_3ec025e8_4_k_cu_ed80ae63_69644cuda3std3__45__cpo6cbeginE:
	.zero		1
	.type		_ZN39_INTERNAL_3ec025e8_4_k_cu_ed80ae63_69644cuda3std3__48in_placeE,@object
	.size		_ZN39_INTERNAL_3ec025e8_4_k_cu_ed80ae63_69644cuda3std3__48in_placeE,(_ZN39_INTERNAL_3ec025e8_4_k_cu_ed80ae63_69644cuda3std6ranges3__45__cpo9iter_moveE - _ZN39_INTERNAL_3ec025e8_4_k_cu_ed80ae63_69644cuda3std3__48in_placeE)
_ZN39_INTERNAL_3ec025e8_4_k_cu_ed80ae63_69644cuda3std3__48in_placeE:
	.zero		1
	.type		_ZN39_INTERNAL_3ec025e8_4_k_cu_ed80ae63_69644cuda3std6ranges3__45__cpo9iter_moveE,@object
	.size		_ZN39_INTERNAL_3ec025e8_4_k_cu_ed80ae63_69644cuda3std6ranges3__45__cpo9iter_moveE,(_ZN39_INTERNAL_3ec025e8_4_k_cu_ed80ae63_69644cuda3std3__45__cpo5beginE - _ZN39_INTERNAL_3ec025e8_4_k_cu_ed80ae63_69644cuda3std6ranges3__45__cpo9iter_moveE)
_ZN39_INTERNAL_3ec025e8_4_k_cu_ed80ae63_69644cuda3std6ranges3__45__cpo9iter_moveE:
	.zero		1
	.type		_ZN39_INTERNAL_3ec025e8_4_k_cu_ed80ae63_69644cuda3std3__45__cpo5beginE,@object
	.size		_ZN39_INTERNAL_3ec025e8_4_k_cu_ed80ae63_69644cuda3std3__45__cpo5beginE,(_ZN39_INTERNAL_3ec025e8_4_k_cu_ed80ae63_69644cuda3std3__441_GLOBAL__N__3ec025e8_4_k_cu_ed80ae63_69646ignoreE - _ZN39_INTERNAL_3ec025e8_4_k_cu_ed80ae63_69644cuda3std3__45__cpo5beginE)
_ZN39_INTERNAL_3ec025e8_4_k_cu_ed80ae63_69644cuda3std3__45__cpo5beginE:
	.zero		1
	.type		_ZN39_INTERNAL_3ec025e8_4_k_cu_ed80ae63_69644cuda3std3__441_GLOBAL__N__3ec025e8_4_k_cu_ed80ae63_69646ignoreE,@object
	.size		_ZN39_INTERNAL_3ec025e8_4_k_cu_ed80ae63_69644cuda3std3__441_GLOBAL__N__3ec025e8_4_k_cu_ed80ae63_69646ignoreE,(_ZN39_INTERNAL_3ec025e8_4_k_cu_ed80ae63_69644cute7productE - _ZN39_INTERNAL_3ec025e8_4_k_cu_ed80ae63_69644cuda3std3__441_GLOBAL__N__3ec025e8_4_k_cu_ed80ae63_69646ignoreE)
_ZN39_INTERNAL_3ec025e8_4_k_cu_ed80ae63_69644cuda3std3__441_GLOBAL__N__3ec025e8_4_k_cu_ed80ae63_69646ignoreE:
	.zero		1
	.type		_ZN39_INTERNAL_3ec025e8_4_k_cu_ed80ae63_69644cute7productE,@object
	.size		_ZN39_INTERNAL_3ec025e8_4_k_cu_ed80ae63_69644cute7productE,(_ZN39_INTERNAL_3ec025e8_4_k_cu_ed80ae63_69644cuda3std3__45__cpo3endE - _ZN39_INTERNAL_3ec025e8_4_k_cu_ed80ae63_69644cute7productE)
_ZN39_INTERNAL_3ec025e8_4_k_cu_ed80ae63_69644cute7productE:
	.zero		1
	.type		_ZN39_INTERNAL_3ec025e8_4_k_cu_ed80ae63_69644cuda3std3__45__cpo3endE,@object
	.size		_ZN39_INTERNAL_3ec025e8_4_k_cu_ed80ae63_69644cuda3std3__45__cpo3endE,(_ZN39_INTERNAL_3ec025e8_4_k_cu_ed80ae63_69644cuda3std3__419piecewise_constructE - _ZN39_INTERNAL_3ec025e8_4_k_cu_ed80ae63_69644cuda3std3__45__cpo3endE)
_ZN39_INTERNAL_3ec025e8_4_k_cu_ed80ae63_69644cuda3std3__45__cpo3endE:
	.zero		1
	.type		_ZN39_INTERNAL_3ec025e8_4_k_cu_ed80ae63_69644cuda3std3__419piecewise_constructE,@object
	.size		_ZN39_INTERNAL_3ec025e8_4_k_cu_ed80ae63_69644cuda3std3__419piecewise_constructE,(_ZN39_INTERNAL_3ec025e8_4_k_cu_ed80ae63_69644cuda3std3__45__cpo4cendE - _ZN39_INTERNAL_3ec025e8_4_k_cu_ed80ae63_69644cuda3std3__419piecewise_constructE)
_ZN39_INTERNAL_3ec025e8_4_k_cu_ed80ae63_69644cuda3std3__419piecewise_constructE:
	.zero		1
	.type		_ZN39_INTERNAL_3ec025e8_4_k_cu_ed80ae63_69644cuda3std3__45__cpo4cendE,@object
	.size		_ZN39_INTERNAL_3ec025e8_4_k_cu_ed80ae63_69644cuda3std3__45__cpo4cendE,(_ZN39_INTERNAL_3ec025e8_4_k_cu_ed80ae63_69644cuda3std6ranges3__45__cpo4swapE - _ZN39_INTERNAL_3ec025e8_4_k_cu_ed80ae63_69644cuda3std3__45__cpo4cendE)
_ZN39_INTERNAL_3ec025e8_4_k_cu_ed80ae63_69644cuda3std3__45__cpo4cendE:
	.zero		1
	.type		_ZN39_INTERNAL_3ec025e8_4_k_cu_ed80ae63_69644cuda3std6ranges3__45__cpo4swapE,@object
	.size		_ZN39_INTERNAL_3ec025e8_4_k_cu_ed80ae63_69644cuda3std6ranges3__45__cpo4swapE,(.L_11 - _ZN39_INTERNAL_3ec025e8_4_k_cu_ed80ae63_69644cuda3std6ranges3__45__cpo4swapE)
_ZN39_INTERNAL_3ec025e8_4_k_cu_ed80ae63_69644cuda3std6ranges3__45__cpo4swapE:
	.zero		1
.L_11:


//--------------------- .nv.constant0._ZN7cutlass13device_kernelINS_4gemm6kernel13GemmUniversalIN4cute5tupleIJiiiiEEENS1_10collective13CollectiveMmaINS1_35MainloopSm100TmaUmmaWarpSpecializedILi3ELi2ELi4ENS5_IJNS4_1CILi1EEESB_SB_EEEEENS5_IJNSA_ILi64EEENSA_ILi256EEENSA_ILi32EEEEEENS_12float_e4m3_tENS5_IJlSB_lEEESI_SJ_NS4_8TiledMMAINS4_8MMA_AtomIJNS4_10MMA_TraitsINS4_19SM100_MMA_F8F6F4_SSEJSI_SI_fSE_SF_NS4_17integral_constantINS4_4UMMA5MajorELSQ_0EEESR_NSO_INSP_7ScaleInELSS_0EEEST_EEEEEENS4_6LayoutISC_NS5_IJNSA_ILi0EEESX_SX_EEEEENS5_IJNS4_10UnderscoreES10_S10_EEEEENS4_13SM90_TMA_LOADENS4_14ComposedLayoutINS4_7SwizzleILi1ELi4ELi3EEENS4_18smem_ptr_flag_bitsILi8EEENSW_INS5_IJNSA_ILi8EEESG_EEENS5_IJSG_SB_EEEEEEEvNS4_8identityES13_S1D_vS1E_EENS_8epilogue10collective18CollectiveEpilogueINS1G_23Sm100TmaWarpSpecializedILi4ELi2ELi32ELb0ELb0EEEJSH_NS5_IJNSW_ISE_SB_EES1L_EEESI_SJ_SI_SJ_NS1G_6fusion15FusionCallbacksIS1K_NS1N_17LinearCombinationISI_fSI_fLNS_15FloatRoundStyleE2EEESH_S1M_JEEENS4_5SM1004TMEM4LOAD26SM100_TMEM_LOAD_16dp32b32xES13_NS14_INS15_ILi2ELi4ELi3EEES18_NSW_INS5_IJS19_SE_EEENS5_IJSE_SB_EEEEEEENS4_39AutoVectorizingCopyWithAssumedAlignmentILi128EEENS4_14SM90_TMA_STOREES21_S23_S23_EEEvvEEEEvNT_6ParamsE --------------------------
	.section	.nv.constant0._ZN7cutlass13device_kernelINS_4gemm6kernel13GemmUniversalIN4cute5tupleIJiiiiEEENS1_10collective13CollectiveMmaINS1_35MainloopSm100TmaUmmaWarpSpecializedILi3ELi2ELi4ENS5_IJNS4_1CILi1EEESB_SB_EEEEENS5_IJNSA_ILi64EEENSA_ILi256EEENSA_ILi32EEEEEENS_12float_e4m3_tENS5_IJlSB_lEEESI_SJ_NS4_8TiledMMAINS4_8MMA_AtomIJNS4_10MMA_TraitsINS4_19SM100_MMA_F8F6F4_SSEJSI_SI_fSE_SF_NS4_17integral_constantINS4_4UMMA5MajorELSQ_0EEESR_NSO_INSP_7ScaleInELSS_0EEEST_EEEEEENS4_6LayoutISC_NS5_IJNSA_ILi0EEESX_SX_EEEEENS5_IJNS4_10UnderscoreES10_S10_EEEEENS4_13SM90_TMA_LOADENS4_14ComposedLayoutINS4_7SwizzleILi1ELi4ELi3EEENS4_18smem_ptr_flag_bitsILi8EEENSW_INS5_IJNSA_ILi8EEESG_EEENS5_IJSG_SB_EEEEEEEvNS4_8identityES13_S1D_vS1E_EENS_8epilogue10collective18CollectiveEpilogueINS1G_23Sm100TmaWarpSpecializedILi4ELi2ELi32ELb0ELb0EEEJSH_NS5_IJNSW_ISE_SB_EES1L_EEESI_SJ_SI_SJ_NS1G_6fusion15FusionCallbacksIS1K_NS1N_17LinearCombinationISI_fSI_fLNS_15FloatRoundStyleE2EEESH_S1M_JEEENS4_5SM1004TMEM4LOAD26SM100_TMEM_LOAD_16dp32b32xES13_NS14_INS15_ILi2ELi4ELi3EEES18_NSW_INS5_IJS19_SE_EEENS5_IJSE_SB_EEEEEEENS4_39AutoVectorizingCopyWithAssumedAlignmentILi128EEENS4_14SM90_TMA_STOREES21_S23_S23_EEEvvEEEEvNT_6ParamsE,"a",@progbits
	.sectionflags	@""
	.align	4
.nv.constant0._ZN7cutlass13device_kernelINS_4gemm6kernel13GemmUniversalIN4cute5tupleIJiiiiEEENS1_10collective13CollectiveMmaINS1_35MainloopSm100TmaUmmaWarpSpecializedILi3ELi2ELi4ENS5_IJNS4_1CILi1EEESB_SB_EEEEENS5_IJNSA_ILi64EEENSA_ILi256EEENSA_ILi32EEEEEENS_12float_e4m3_tENS5_IJlSB_lEEESI_SJ_NS4_8TiledMMAINS4_8MMA_AtomIJNS4_10MMA_TraitsINS4_19SM100_MMA_F8F6F4_SSEJSI_SI_fSE_SF_NS4_17integral_constantINS4_4UMMA5MajorELSQ_0EEESR_NSO_INSP_7ScaleInELSS_0EEEST_EEEEEENS4_6LayoutISC_NS5_IJNSA_ILi0EEESX_SX_EEEEENS5_IJNS4_10UnderscoreES10_S10_EEEEENS4_13SM90_TMA_LOADENS4_14ComposedLayoutINS4_7SwizzleILi1ELi4ELi3EEENS4_18smem_ptr_flag_bitsILi8EEENSW_INS5_IJNSA_ILi8EEESG_EEENS5_IJSG_SB_EEEEEEEvNS4_8identityES13_S1D_vS1E_EENS_8epilogue10collective18CollectiveEpilogueINS1G_23Sm100TmaWarpSpecializedILi4ELi2ELi32ELb0ELb0EEEJSH_NS5_IJNSW_ISE_SB_EES1L_EEESI_SJ_SI_SJ_NS1G_6fusion15FusionCallbacksIS1K_NS1N_17LinearCombinationISI_fSI_fLNS_15FloatRoundStyleE2EEESH_S1M_JEEENS4_5SM1004TMEM4LOAD26SM100_TMEM_LOAD_16dp32b32xES13_NS14_INS15_ILi2ELi4ELi3EEES18_NSW_INS5_IJS19_SE_EEENS5_IJSE_SB_EEEEEEENS4_39AutoVectorizingCopyWithAssumedAlignmentILi128EEENS4_14SM90_TMA_STOREES21_S23_S23_EEEvvEEEEvNT_6ParamsE:
	.zero		2944


//--------------------- SYMBOLS --------------------------

	.type		.nv.reservedSmem.offset0,@object
	.size		.nv.reservedSmem.offset0,0x4
	.type		.nv.reservedSmem.cap,@object
	.size		.nv.reservedSmem.cap,0x4
	.type		__assertfail,@function
